	.target	sm_80

	.elftype	@"ET_EXEC"


//--------------------- .note.nv.tkinfo           --------------------------
	.section	.note.nv.tkinfo,"",@"SHT_NOTE"
	.sectionflags	@"SHF_NOTE_NV_TKINFO"
	.tkinfo
        /*0018*/ 	.word	0x00000002
        /*0030*/ 	.string	""
        /*0030*/ 	.string	"ptxas"
        /*0030*/ 	.string	"Cuda compilation tools, release 13.0, V13.0.88"
        /*0030*/ 	.string	"Build cuda_13.0.r13.0/compiler.36424714_0"
        /*0030*/ 	.string	"-v  -suppress-debug-info  -lineinfo  -arch sm_80 "



//--------------------- .note.nv.cuinfo           --------------------------
	.section	.note.nv.cuinfo,"",@"SHT_NOTE"
	.sectionflags	@"SHF_NOTE_NV_CUINFO"
        /*0018*/ 	.short	0x0002
        /*001a*/ 	.short	0x0050
        /*001c*/ 	.short	0x0082
	.zero		2


//--------------------- .nv.info                  --------------------------
	.section	.nv.info,"",@"SHT_CUDA_INFO"
	.align	4


	//----- nvinfo : EIATTR_REGCOUNT
	.align		4
        /*0000*/ 	.byte	0x04, 0x2f
        /*0002*/ 	.short	(.L_1 - .L_0)
	.align		4
.L_0:
        /*0004*/ 	.word	index@(matmul_kernel)
        /*0008*/ 	.word	0x000000ff


	//----- nvinfo : EIATTR_FRAME_SIZE
	.align		4
.L_1:
        /*000c*/ 	.byte	0x04, 0x11
        /*000e*/ 	.short	(.L_3 - .L_2)
	.align		4
.L_2:
        /*0010*/ 	.word	index@(matmul_kernel)
        /*0014*/ 	.word	0x000000d8


	//----- nvinfo : EIATTR_MIN_STACK_SIZE
	.align		4
.L_3:
        /*0018*/ 	.byte	0x04, 0x12
        /*001a*/ 	.short	(.L_5 - .L_4)
	.align		4
.L_4:
        /*001c*/ 	.word	index@(matmul_kernel)
        /*0020*/ 	.word	0x000000d8
.L_5:


//--------------------- .nv.info.matmul_kernel    --------------------------
	.section	.nv.info.matmul_kernel,"",@"SHT_CUDA_INFO"
	.sectionflags	@""
	.align	4


	//----- nvinfo : EIATTR_CUDA_API_VERSION
	.align		4
        /*0000*/ 	.byte	0x04, 0x37
        /*0002*/ 	.short	(.L_7 - .L_6)
.L_6:
        /*0004*/ 	.word	0x00000082


	//----- nvinfo : EIATTR_SW2861232_WAR
	.align		4
.L_7:
        /*0008*/ 	.byte	0x01, 0x35
	.zero		2


	//----- nvinfo : EIATTR_PARAM_CBANK
	.align		4
        /*000c*/ 	.byte	0x04, 0x0a
        /*000e*/ 	.short	(.L_9 - .L_8)
	.align		4
.L_8:
        /*0010*/ 	.word	index@(.nv.constant0.matmul_kernel)
        /*0014*/ 	.short	0x0160
        /*0016*/ 	.short	0x0050


	//----- nvinfo : EIATTR_CBANK_PARAM_SIZE
	.align		4
.L_9:
        /*0018*/ 	.byte	0x03, 0x19
        /*001a*/ 	.short	0x0050


	//----- nvinfo : EIATTR_KPARAM_INFO
	.align		4
        /*001c*/ 	.byte	0x04, 0x17
        /*001e*/ 	.short	(.L_11 - .L_10)
.L_10:
        /*0020*/ 	.word	0x00000000
        /*0024*/ 	.short	0x000d
        /*0026*/ 	.short	0x0048
        /*0028*/ 	.byte	0x00, 0xf4, 0x21, 0x00


	//----- nvinfo : EIATTR_KPARAM_INFO
	.align		4
.L_11:
        /*002c*/ 	.byte	0x04, 0x17
        /*002e*/ 	.short	(.L_13 - .L_12)
.L_12:
        /*0030*/ 	.word	0x00000000
        /*0034*/ 	.short	0x000c
        /*0036*/ 	.short	0x0040
        /*0038*/ 	.byte	0x00, 0xf4, 0x21, 0x00


	//----- nvinfo : EIATTR_KPARAM_INFO
	.align		4
.L_13:
        /*003c*/ 	.byte	0x04, 0x17
        /*003e*/ 	.short	(.L_15 - .L_14)
.L_14:
        /*0040*/ 	.word	0x00000000
        /*0044*/ 	.short	0x000b
        /*0046*/ 	.short	0x0038
        /*0048*/ 	.byte	0x00, 0xf0, 0x11, 0x00


	//----- nvinfo : EIATTR_KPARAM_INFO
	.align		4
.L_15:
        /*004c*/ 	.byte	0x04, 0x17
        /*004e*/ 	.short	(.L_17 - .L_16)
.L_16:
        /*0050*/ 	.word	0x00000000
        /*0054*/ 	.short	0x000a
        /*0056*/ 	.short	0x0034
        /*0058*/ 	.byte	0x00, 0xf0, 0x11, 0x00


	//----- nvinfo : EIATTR_KPARAM_INFO
	.align		4
.L_17:
        /*005c*/ 	.byte	0x04, 0x17
        /*005e*/ 	.short	(.L_19 - .L_18)
.L_18:
        /*0060*/ 	.word	0x00000000
        /*0064*/ 	.short	0x0009
        /*0066*/ 	.short	0x0030
        /*0068*/ 	.byte	0x00, 0xf0, 0x11, 0x00


	//----- nvinfo : EIATTR_KPARAM_INFO
	.align		4
.L_19:
        /*006c*/ 	.byte	0x04, 0x17
        /*006e*/ 	.short	(.L_21 - .L_20)
.L_20:
        /*0070*/ 	.word	0x00000000
        /*0074*/ 	.short	0x0008
        /*0076*/ 	.short	0x002c
        /*0078*/ 	.byte	0x00, 0xf0, 0x11, 0x00


	//----- nvinfo : EIATTR_KPARAM_INFO
	.align		4
.L_21:
        /*007c*/ 	.byte	0x04, 0x17
        /*007e*/ 	.short	(.L_23 - .L_22)
.L_22:
        /*0080*/ 	.word	0x00000000
        /*0084*/ 	.short	0x0007
        /*0086*/ 	.short	0x0028
        /*0088*/ 	.byte	0x00, 0xf0, 0x11, 0x00


	//----- nvinfo : EIATTR_KPARAM_INFO
	.align		4
.L_23:
        /*008c*/ 	.byte	0x04, 0x17
        /*008e*/ 	.short	(.L_25 - .L_24)
.L_24:
        /*0090*/ 	.word	0x00000000
        /*0094*/ 	.short	0x0006
        /*0096*/ 	.short	0x0024
        /*0098*/ 	.byte	0x00, 0xf0, 0x11, 0x00


	//----- nvinfo : EIATTR_KPARAM_INFO
	.align		4
.L_25:
        /*009c*/ 	.byte	0x04, 0x17
        /*009e*/ 	.short	(.L_27 - .L_26)
.L_26:
        /*00a0*/ 	.word	0x00000000
        /*00a4*/ 	.short	0x0005
        /*00a6*/ 	.short	0x0020
        /*00a8*/ 	.byte	0x00, 0xf0, 0x11, 0x00


	//----- nvinfo : EIATTR_KPARAM_INFO
	.align		4
.L_27:
        /*00ac*/ 	.byte	0x04, 0x17
        /*00ae*/ 	.short	(.L_29 - .L_28)
.L_28:
        /*00b0*/ 	.word	0x00000000
        /*00b4*/ 	.short	0x0004
        /*00b6*/ 	.short	0x001c
        /*00b8*/ 	.byte	0x00, 0xf0, 0x11, 0x00


	//----- nvinfo : EIATTR_KPARAM_INFO
	.align		4
.L_29:
        /*00bc*/ 	.byte	0x04, 0x17
        /*00be*/ 	.short	(.L_31 - .L_30)
.L_30:
        /*00c0*/ 	.word	0x00000000
        /*00c4*/ 	.short	0x0003
        /*00c6*/ 	.short	0x0018
        /*00c8*/ 	.byte	0x00, 0xf0, 0x11, 0x00


	//----- nvinfo : EIATTR_KPARAM_INFO
	.align		4
.L_31:
        /*00cc*/ 	.byte	0x04, 0x17
        /*00ce*/ 	.short	(.L_33 - .L_32)
.L_32:
        /*00d0*/ 	.word	0x00000000
        /*00d4*/ 	.short	0x0002
        /*00d6*/ 	.short	0x0010
        /*00d8*/ 	.byte	0x00, 0xf4, 0x21, 0x00


	//----- nvinfo : EIATTR_KPARAM_INFO
	.align		4
.L_33:
        /*00dc*/ 	.byte	0x04, 0x17
        /*00de*/ 	.short	(.L_35 - .L_34)
.L_34:
        /*00e0*/ 	.word	0x00000000
        /*00e4*/ 	.short	0x0001
        /*00e6*/ 	.short	0x0008
        /*00e8*/ 	.byte	0x00, 0xf4, 0x21, 0x00


	//----- nvinfo : EIATTR_KPARAM_INFO
	.align		4
.L_35:
        /*00ec*/ 	.byte	0x04, 0x17
        /*00ee*/ 	.short	(.L_37 - .L_36)
.L_36:
        /*00f0*/ 	.word	0x00000000
        /*00f4*/ 	.short	0x0000
        /*00f6*/ 	.short	0x0000
        /*00f8*/ 	.byte	0x00, 0xf4, 0x21, 0x00


	//----- nvinfo : EIATTR_MAXREG_COUNT
	.align		4
.L_37:
        /*00fc*/ 	.byte	0x03, 0x1b
        /*00fe*/ 	.short	0x00ff


	//----- nvinfo : EIATTR_NUM_BARRIERS
	.align		4
        /*0100*/ 	.byte	0x02, 0x4c
        /*0102*/ 	.byte	0x01
	.zero		1


	//----- nvinfo : EIATTR_ANNOTATIONS
	.align		4
        /*0104*/ 	.byte	0x04, 0x55
        /*0106*/ 	.short	(.L_39 - .L_38)


	//   ....[0]....
.L_38:
        /*0108*/ 	.word	0x00000001
        /*010c*/ 	.byte	0x40, 0x06, 0x00, 0x00, 0x01, 0x00, 0x00, 0x00, 0x80, 0x06, 0x00, 0x00, 0x01, 0x00, 0x00, 0x00
        /* <DEDUP_REMOVED lines=53> */
        /*046c*/ 	.byte	0xc0, 0x9f, 0x00, 0x00, 0x01, 0x00, 0x00, 0x00, 0xd0, 0x9f, 0x00, 0x00


	//----- nvinfo : EIATTR_MERCURY_ISA_VERSION
	.align		4
.L_39:
        /*0478*/ 	.byte	0x03, 0x5f
        /*047a*/ 	.short	0x0000


	//----- nvinfo : EIATTR_EXIT_INSTR_OFFSETS
	.align		4
        /*047c*/ 	.byte	0x04, 0x1c
        /*047e*/ 	.short	(.L_41 - .L_40)


	//   ....[0]....
.L_40:
        /*0480*/ 	.word	0x0000a2e0


	//   ....[1]....
        /*0484*/ 	.word	0x0000a310


	//----- nvinfo : EIATTR_REQNTID
	.align		4
.L_41:
        /*0488*/ 	.byte	0x04, 0x10
        /*048a*/ 	.short	(.L_43 - .L_42)
.L_42:
        /*048c*/ 	.word	0x00000100
        /*0490*/ 	.word	0x00000001
        /*0494*/ 	.word	0x00000001
.L_43:


//--------------------- .nv.callgraph             --------------------------
	.section	.nv.callgraph,"",@"SHT_CUDA_CALLGRAPH"
	.align	4
	.sectionentsize	8
	.align		4
        /*0000*/ 	.word	0x00000000
	.align		4
        /*0004*/ 	.word	0xffffffff
	.align		4
        /*0008*/ 	.word	0x00000000
	.align		4
        /*000c*/ 	.word	0xfffffffe
	.align		4
        /*0010*/ 	.word	0x00000000
	.align		4
        /*0014*/ 	.word	0xfffffffd
	.align		4
        /*0018*/ 	.word	0x00000000
	.align		4
        /*001c*/ 	.word	0xfffffffc


//--------------------- .nv.rel.action            --------------------------
	.section	.nv.rel.action,"",@"SHT_CUDA_RELOCINFO"
	.align	8
	.sectionentsize	8
        /*0000*/ 	.byte	0x73, 0x00, 0x00, 0x00, 0x00, 0x00, 0x00, 0x00, 0x00, 0x00, 0x00, 0x11, 0x25, 0x00, 0x05, 0x36


//--------------------- .nv.constant0.matmul_kernel --------------------------
	.section	.nv.constant0.matmul_kernel,"a",@progbits
	.sectionflags	@""
	.align	4
.nv.constant0.matmul_kernel:
	.zero		432


//--------------------- .text.matmul_kernel       --------------------------
	.section	.text.matmul_kernel,"ax",@progbits
	.sectioninfo	@"SHI_REGISTERS=255"
	.align	128
        .global         matmul_kernel
        .type           matmul_kernel,@function
        .size           matmul_kernel,(.L_x_5 - matmul_kernel)
        .other          matmul_kernel,@"STO_CUDA_ENTRY STV_DEFAULT"
matmul_kernel:
.text.matmul_kernel:
[----:B------:R-:W-:-:S03]  /*0000*/  IMAD.MOV.U32 R1, RZ, RZ, c[0x0][0x28] ;  /* 0x00000a00ff017624 */ /* 0x000fc600078e00ff */
[----:B------:R-:W-:Y:S01]  /*0010*/  IMAD.MOV.U32 R0, RZ, RZ, c[0x0][0x17c] ;  /* 0x00005f00ff007624 */ /* 0x000fe200078e00ff */
[----:B------:R-:W0:Y:S01]  /*0020*/  S2R R5, SR_CTAID.X ;  /* 0x0000000000057919 */ /* 0x000e220000002500 */
[----:B------:R-:W-:Y:S01]  /*0030*/  IADD3 R1, R1, -0xd8, RZ ;  /* 0xffffff2801017810 */ /* 0x000fe20007ffe0ff */
[----:B------:R-:W-:Y:S01]  /*0040*/  IMAD.MOV.U32 R22, RZ, RZ, c[0x0][0x180] ;  /* 0x00006000ff167624 */ /* 0x000fe200078e00ff */
[----:B------:R-:W-:Y:S01]  /*0050*/  ULDC UR4, c[0x0][0x180] ;  /* 0x0000600000047ab9 */ /* 0x000fe20000000800 */
[----:B------:R-:W-:Y:S01]  /*0060*/  IADD3 R0, R0, 0xff, RZ ;  /* 0x000000ff00007810 */ /* 0x000fe20007ffe0ff */
[----:B------:R-:W1:Y:S01]  /*0070*/  S2R R60, SR_TID.X ;  /* 0x00000000003c7919 */ /* 0x000e620000002100 */
[----:B------:R-:W-:Y:S01]  /*0080*/  ULDC.64 UR6, c[0x0][0x118] ;  /* 0x0000460000067ab9 */ /* 0x000fe20000000a00 */
[----:B------:R-:W-:Y:S02]  /*0090*/  IADD3 R22, R22, 0x3f, RZ ;  /* 0x0000003f16167810 */ /* 0x000fe40007ffe0ff */
[----:B------:R-:W-:-:S04]  /*00a0*/  SHF.R.S32.HI R3, RZ, 0x1f, R0 ;  /* 0x0000001fff037819 */ /* 0x000fc80000011400 */
[----:B------:R-:W-:-:S04]  /*00b0*/  LEA.HI R3, R3, R0, RZ, 0x8 ;  /* 0x0000000003037211 */ /* 0x000fc800078f40ff */
[----:B------:R-:W-:-:S05]  /*00c0*/  SHF.R.S32.HI R3, RZ, 0x8, R3 ;  /* 0x00000008ff037819 */ /* 0x000fca0000011403 */
[----:B------:R-:W-:Y:S01]  /*00d0*/  IMAD.SHL.U32 R4, R3, 0x8, RZ ;  /* 0x0000000803047824 */ /* 0x000fe200078e00ff */
[----:B0-----:R-:W-:-:S04]  /*00e0*/  IABS R8, R5 ;  /* 0x0000000500087213 */ /* 0x001fc80000000000 */
[-C--:B------:R-:W-:Y:S02]  /*00f0*/  IABS R7, R4.reuse ;  /* 0x0000000400077213 */ /* 0x080fe40000000000 */
[----:B------:R-:W-:Y:S02]  /*0100*/  IABS R10, R4 ;  /* 0x00000004000a7213 */ /* 0x000fe40000000000 */
[----:B------:R-:W0:Y:S01]  /*0110*/  I2F.RP R0, R7 ;  /* 0x0000000700007306 */ /* 0x000e220000209400 */
[----:B-1----:R-:W-:Y:S02]  /*0120*/  SHF.R.U32.HI R239, RZ, 0x6, R60 ;  /* 0x00000006ffef7819 */ /* 0x002fe4000001163c */
[----:B------:R-:W-:Y:S02]  /*0130*/  LOP3.LUT R62, R60, 0x3f, RZ, 0xc0, !PT ;  /* 0x0000003f3c3e7812 */ /* 0x000fe400078ec0ff */
[----:B------:R-:W-:-:S04]  /*0140*/  SGXT.U32 R239, R239, 0x2 ;  /* 0x00000002efef781a */ /* 0x000fc80000000000 */
[C---:B------:R-:W-:Y:S02]  /*0150*/  LOP3.LUT R24, R239.reuse, 0x4, RZ, 0xfc, !PT ;  /* 0x00000004ef187812 */ /* 0x040fe400078efcff */
[C---:B------:R-:W-:Y:S02]  /*0160*/  LOP3.LUT R26, R239.reuse, 0x8, RZ, 0xfc, !PT ;  /* 0x00000008ef1a7812 */ /* 0x040fe400078efcff */
[C---:B------:R-:W-:Y:S02]  /*0170*/  LOP3.LUT R28, R239.reuse, 0xc, RZ, 0xfc, !PT ;  /* 0x0000000cef1c7812 */ /* 0x040fe400078efcff */
[C---:B------:R-:W-:Y:S01]  /*0180*/  LOP3.LUT R32, R239.reuse, 0x10, RZ, 0xfc, !PT ;  /* 0x00000010ef207812 */ /* 0x040fe200078efcff */
[----:B0-----:R-:W0:Y:S01]  /*0190*/  MUFU.RCP R0, R0 ;  /* 0x0000000000007308 */ /* 0x001e220000001000 */
[C---:B------:R-:W-:Y:S02]  /*01a0*/  LOP3.LUT R34, R239.reuse, 0x14, RZ, 0xfc, !PT ;  /* 0x00000014ef227812 */ /* 0x040fe400078efcff */
[----:B------:R-:W-:-:S02]  /*01b0*/  LOP3.LUT R36, R239, 0x18, RZ, 0xfc, !PT ;  /* 0x00000018ef247812 */ /* 0x000fc400078efcff */
[C---:B------:R-:W-:Y:S02]  /*01c0*/  LOP3.LUT R38, R239.reuse, 0x1c, RZ, 0xfc, !PT ;  /* 0x0000001cef267812 */ /* 0x040fe400078efcff */
[C---:B------:R-:W-:Y:S02]  /*01d0*/  LOP3.LUT R40, R239.reuse, 0x20, RZ, 0xfc, !PT ;  /* 0x00000020ef287812 */ /* 0x040fe400078efcff */
[C---:B------:R-:W-:Y:S02]  /*01e0*/  LOP3.LUT R42, R239.reuse, 0x24, RZ, 0xfc, !PT ;  /* 0x00000024ef2a7812 */ /* 0x040fe400078efcff */
[C---:B------:R-:W-:Y:S02]  /*01f0*/  LOP3.LUT R44, R239.reuse, 0x28, RZ, 0xfc, !PT ;  /* 0x00000028ef2c7812 */ /* 0x040fe400078efcff */
[C---:B------:R-:W-:Y:S02]  /*0200*/  LOP3.LUT R46, R239.reuse, 0x2c, RZ, 0xfc, !PT ;  /* 0x0000002cef2e7812 */ /* 0x040fe400078efcff */
[----:B------:R-:W-:-:S02]  /*0210*/  LOP3.LUT R52, R239, 0x30, RZ, 0xfc, !PT ;  /* 0x00000030ef347812 */ /* 0x000fc400078efcff */
[----:B0-----:R-:W-:Y:S01]  /*0220*/  IADD3 R2, R0, 0xffffffe, RZ ;  /* 0x0ffffffe00027810 */ /* 0x001fe20007ffe0ff */
[----:B------:R-:W-:Y:S01]  /*0230*/  IMAD.MOV R0, RZ, RZ, -R10 ;  /* 0x000000ffff007224 */ /* 0x000fe200078e0a0a */
[C---:B------:R-:W-:Y:S02]  /*0240*/  LOP3.LUT R54, R239.reuse, 0x34, RZ, 0xfc, !PT ;  /* 0x00000034ef367812 */ /* 0x040fe400078efcff */
[----:B------:R0:W1:Y:S01]  /*0250*/  F2I.FTZ.U32.TRUNC.NTZ R3, R2 ;  /* 0x0000000200037305 */ /* 0x000062000021f000 */
[C---:B------:R-:W-:Y:S02]  /*0260*/  LOP3.LUT R56, R239.reuse, 0x38, RZ, 0xfc, !PT ;  /* 0x00000038ef387812 */ /* 0x040fe400078efcff */
[----:B------:R-:W-:Y:S01]  /*0270*/  LOP3.LUT R58, R239, 0x3c, RZ, 0xfc, !PT ;  /* 0x0000003cef3a7812 */ /* 0x000fe200078efcff */
[----:B0-----:R-:W-:Y:S02]  /*0280*/  IMAD.MOV.U32 R2, RZ, RZ, RZ ;  /* 0x000000ffff027224 */ /* 0x001fe400078e00ff */
[----:B-1----:R-:W-:-:S04]  /*0290*/  IMAD.MOV R6, RZ, RZ, -R3 ;  /* 0x000000ffff067224 */ /* 0x002fc800078e0a03 */
[----:B------:R-:W-:Y:S02]  /*02a0*/  IMAD R9, R6, R7, RZ ;  /* 0x0000000706097224 */ /* 0x000fe400078e02ff */
[----:B------:R-:W-:Y:S02]  /*02b0*/  IMAD.MOV.U32 R6, RZ, RZ, R8 ;  /* 0x000000ffff067224 */ /* 0x000fe400078e0008 */
[----:B------:R-:W-:-:S06]  /*02c0*/  IMAD.HI.U32 R3, R3, R9, R2 ;  /* 0x0000000903037227 */ /* 0x000fcc00078e0002 */
[----:B------:R-:W-:-:S04]  /*02d0*/  IMAD.HI.U32 R3, R3, R6, RZ ;  /* 0x0000000603037227 */ /* 0x000fc800078e00ff */
[----:B------:R-:W-:-:S05]  /*02e0*/  IMAD R0, R3, R0, R6 ;  /* 0x0000000003007224 */ /* 0x000fca00078e0206 */
[----:B------:R-:W-:-:S13]  /*02f0*/  ISETP.GT.U32.AND P1, PT, R7, R0, PT ;  /* 0x000000000700720c */ /* 0x000fda0003f24070 */
[----:B------:R-:W-:Y:S01]  /*0300*/  @!P1 IMAD.IADD R0, R0, 0x1, -R7 ;  /* 0x0000000100009824 */ /* 0x000fe200078e0a07 */
[----:B------:R-:W-:Y:S02]  /*0310*/  @!P1 IADD3 R3, R3, 0x1, RZ ;  /* 0x0000000103039810 */ /* 0x000fe40007ffe0ff */
[----:B------:R-:W-:Y:S02]  /*0320*/  ISETP.NE.AND P1, PT, R4, RZ, PT ;  /* 0x000000ff0400720c */ /* 0x000fe40003f25270 */
[----:B------:R-:W-:Y:S02]  /*0330*/  ISETP.GE.U32.AND P0, PT, R0, R7, PT ;  /* 0x000000070000720c */ /* 0x000fe40003f06070 */
[----:B------:R-:W-:-:S04]  /*0340*/  LOP3.LUT R0, R5, R4, RZ, 0x3c, !PT ;  /* 0x0000000405007212 */ /* 0x000fc800078e3cff */
[----:B------:R-:W-:Y:S01]  /*0350*/  ISETP.GE.AND P2, PT, R0, RZ, PT ;  /* 0x000000ff0000720c */ /* 0x000fe20003f46270 */
[----:B------:R-:W-:-:S05]  /*0360*/  IMAD.MOV.U32 R0, RZ, RZ, c[0x0][0x178] ;  /* 0x00005e00ff007624 */ /* 0x000fca00078e00ff */
[----:B------:R-:W-:Y:S02]  /*0370*/  IADD3 R0, R0, 0x3f, RZ ;  /* 0x0000003f00007810 */ /* 0x000fe40007ffe0ff */
[----:B------:R-:W-:-:S05]  /*0380*/  @P0 IADD3 R3, R3, 0x1, RZ ;  /* 0x0000000103030810 */ /* 0x000fca0007ffe0ff */
[----:B------:R-:W-:Y:S01]  /*0390*/  IMAD.MOV.U32 R2, RZ, RZ, R3 ;  /* 0x000000ffff027224 */ /* 0x000fe200078e0003 */
[----:B------:R-:W-:-:S03]  /*03a0*/  SHF.R.S32.HI R3, RZ, 0x1f, R0 ;  /* 0x0000001fff037819 */ /* 0x000fc60000011400 */
[----:B------:R-:W-:Y:S01]  /*03b0*/  @!P2 IMAD.MOV R2, RZ, RZ, -R2 ;  /* 0x000000ffff02a224 */ /* 0x000fe200078e0a02 */
[----:B------:R-:W-:Y:S02]  /*03c0*/  @!P1 LOP3.LUT R2, RZ, R4, RZ, 0x33, !PT ;  /* 0x00000004ff029212 */ /* 0x000fe400078e33ff */
[----:B------:R-:W-:-:S03]  /*03d0*/  LEA.HI R3, R3, R0, RZ, 0x6 ;  /* 0x0000000003037211 */ /* 0x000fc600078f30ff */
[----:B------:R-:W-:Y:S02]  /*03e0*/  IMAD.SHL.U32 R6, R2, 0x8, RZ ;  /* 0x0000000802067824 */ /* 0x000fe400078e00ff */
[----:B------:R-:W-:-:S03]  /*03f0*/  IMAD.MOV R2, RZ, RZ, -R2 ;  /* 0x000000ffff027224 */ /* 0x000fc600078e0a02 */
[----:B------:R-:W-:Y:S01]  /*0400*/  LEA.HI.SX32 R3, R3, -R6, 0x1a ;  /* 0x8000000603037211 */ /* 0x000fe200078fd2ff */
[----:B------:R-:W-:-:S03]  /*0410*/  IMAD R4, R4, R2, R5 ;  /* 0x0000000204047224 */ /* 0x000fc600078e0205 */
[----:B------:R-:W-:Y:S02]  /*0420*/  IMNMX R11, R3, 0x8, PT ;  /* 0x00000008030b7817 */ /* 0x000fe40003800200 */
[----:B------:R-:W-:Y:S02]  /*0430*/  IABS R9, R4 ;  /* 0x0000000400097213 */ /* 0x000fe40000000000 */
[----:B------:R-:W-:-:S04]  /*0440*/  IABS R7, R11 ;  /* 0x0000000b00077213 */ /* 0x000fc80000000000 */
[----:B------:R-:W0:Y:S08]  /*0450*/  I2F.RP R0, R7 ;  /* 0x0000000700007306 */ /* 0x000e300000209400 */
[----:B0-----:R-:W0:Y:S02]  /*0460*/  MUFU.RCP R0, R0 ;  /* 0x0000000000007308 */ /* 0x001e240000001000 */
[----:B0-----:R-:W-:-:S06]  /*0470*/  IADD3 R3, R0, 0xffffffe, RZ ;  /* 0x0ffffffe00037810 */ /* 0x001fcc0007ffe0ff */
[----:B------:R-:W0:Y:S02]  /*0480*/  F2I.FTZ.U32.TRUNC.NTZ R3, R3 ;  /* 0x0000000300037305 */ /* 0x000e24000021f000 */
[----:B0-----:R-:W-:-:S04]  /*0490*/  IMAD.MOV R8, RZ, RZ, -R3 ;  /* 0x000000ffff087224 */ /* 0x001fc800078e0a03 */
[----:B------:R-:W-:Y:S01]  /*04a0*/  IMAD.MOV.U32 R2, RZ, RZ, R8 ;  /* 0x000000ffff027224 */ /* 0x000fe200078e0008 */
[----:B------:R-:W-:-:S03]  /*04b0*/  IABS R8, R11 ;  /* 0x0000000b00087213 */ /* 0x000fc60000000000 */
[----:B------:R-:W-:Y:S02]  /*04c0*/  IMAD R5, R2, R7, RZ ;  /* 0x0000000702057224 */ /* 0x000fe400078e02ff */
[----:B------:R-:W-:Y:S02]  /*04d0*/  IMAD.MOV.U32 R2, RZ, RZ, RZ ;  /* 0x000000ffff027224 */ /* 0x000fe400078e00ff */
[----:B------:R-:W-:Y:S02]  /*04e0*/  IMAD.MOV R0, RZ, RZ, -R8 ;  /* 0x000000ffff007224 */ /* 0x000fe400078e0a08 */
        /* <DEDUP_REMOVED lines=9> */
[----:B------:R-:W-:-:S07]  /*0580*/  ISETP.GE.AND P2, PT, R0, RZ, PT ;  /* 0x000000ff0000720c */ /* 0x000fce0003f46270 */
[----:B------:R-:W-:Y:S02]  /*0590*/  @P0 IADD3 R2, R2, 0x1, RZ ;  /* 0x0000000102020810 */ /* 0x000fe40007ffe0ff */
[----:B------:R-:W-:-:S04]  /*05a0*/  ISETP.GT.AND P0, PT, R22, 0x3f, PT ;  /* 0x0000003f1600780c */ /* 0x000fc80003f04270 */
[----:B------:R-:W-:Y:S01]  /*05b0*/  @!P2 IMAD.MOV R2, RZ, RZ, -R2 ;  /* 0x000000ffff02a224 */ /* 0x000fe200078e0a02 */
[----:B------:R-:W-:-:S05]  /*05c0*/  @!P1 LOP3.LUT R2, RZ, R11, RZ, 0x33, !PT ;  /* 0x0000000bff029212 */ /* 0x000fca00078e33ff */
[----:B------:R-:W-:Y:S02]  /*05d0*/  IMAD.MOV R0, RZ, RZ, -R2 ;  /* 0x000000ffff007224 */ /* 0x000fe400078e0a02 */
[----:B------:R-:W-:Y:S02]  /*05e0*/  IMAD.SHL.U32 R2, R2, 0x100, RZ ;  /* 0x0000010002027824 */ /* 0x000fe400078e00ff */
[----:B------:R-:W-:-:S03]  /*05f0*/  IMAD R0, R11, R0, R4 ;  /* 0x000000000b007224 */ /* 0x000fc600078e0204 */
[--C-:B------:R-:W-:Y:S01]  /*0600*/  LOP3.LUT R20, R2, 0x4, R239.reuse, 0xfe, !PT ;  /* 0x0000000402147812 */ /* 0x100fe200078efeef */
[----:B------:R-:W-:Y:S01]  /*0610*/  IMAD.IADD R3, R6, 0x1, R0 ;  /* 0x0000000106037824 */ /* 0x000fe200078e0200 */
[C---:B------:R-:W-:Y:S02]  /*0620*/  LOP3.LUT R0, R2.reuse, R239, RZ, 0xfc, !PT ;  /* 0x000000ef02007212 */ /* 0x040fe400078efcff */
[C-C-:B------:R-:W-:Y:S01]  /*0630*/  LOP3.LUT R30, R2.reuse, 0x8, R239.reuse, 0xfe, !PT ;  /* 0x00000008021e7812 */ /* 0x140fe200078efeef */
[----:B------:R0:W-:Y:S01]  /*0640*/  STL [R1+0x8], R20 ;  /* 0x0000081401007387 */ /* 0x0001e20000100800 */
[----:B------:R-:W-:Y:S01]  /*0650*/  LOP3.LUT R66, R2, 0xc, R239, 0xfe, !PT ;  /* 0x0000000c02427812 */ /* 0x000fe200078efeef */
[----:B------:R-:W-:Y:S01]  /*0660*/  IMAD R64, R3, 0x40, R62 ;  /* 0x0000004003407824 */ /* 0x000fe200078e023e */
[C---:B------:R-:W-:Y:S01]  /*0670*/  LOP3.LUT R68, R0.reuse, 0x40, RZ, 0xfc, !PT ;  /* 0x0000004000447812 */ /* 0x040fe200078efcff */
[----:B------:R0:W-:Y:S01]  /*0680*/  STL [R1+0x4], R30 ;  /* 0x0000041e01007387 */ /* 0x0001e20000100800 */
[----:B------:R-:W-:-:S02]  /*0690*/  LOP3.LUT R70, R0, 0x44, RZ, 0xfc, !PT ;  /* 0x0000004400467812 */ /* 0x000fc400078efcff */
[C---:B------:R-:W-:Y:S01]  /*06a0*/  LOP3.LUT R76, R0.reuse, 0x48, RZ, 0xfc, !PT ;  /* 0x00000048004c7812 */ /* 0x040fe200078efcff */
[----:B------:R0:W-:Y:S01]  /*06b0*/  STL [R1], R66 ;  /* 0x0000004201007387 */ /* 0x0001e20000100800 */
[C---:B------:R-:W-:Y:S02]  /*06c0*/  LOP3.LUT R78, R0.reuse, 0x4c, RZ, 0xfc, !PT ;  /* 0x0000004c004e7812 */ /* 0x040fe400078efcff */
[C---:B------:R-:W-:Y:S01]  /*06d0*/  LOP3.LUT R80, R0.reuse, 0x50, RZ, 0xfc, !PT ;  /* 0x0000005000507812 */ /* 0x040fe200078efcff */
[----:B------:R0:W-:Y:S01]  /*06e0*/  STL [R1+0xcc], R68 ;  /* 0x0000cc4401007387 */ /* 0x0001e20000100800 */
[C---:B------:R-:W-:Y:S02]  /*06f0*/  LOP3.LUT R82, R0.reuse, 0x54, RZ, 0xfc, !PT ;  /* 0x0000005400527812 */ /* 0x040fe400078efcff */
[C---:B------:R-:W-:Y:S01]  /*0700*/  LOP3.LUT R84, R0.reuse, 0x58, RZ, 0xfc, !PT ;  /* 0x0000005800547812 */ /* 0x040fe200078efcff */
[----:B------:R0:W-:Y:S01]  /*0710*/  STL [R1+0xc8], R70 ;  /* 0x0000c84601007387 */ /* 0x0001e20000100800 */
[----:B------:R-:W-:-:S02]  /*0720*/  LOP3.LUT R86, R0, 0x5c, RZ, 0xfc, !PT ;  /* 0x0000005c00567812 */ /* 0x000fc400078efcff */
[C---:B------:R-:W-:Y:S01]  /*0730*/  LOP3.LUT R92, R0.reuse, 0x60, RZ, 0xfc, !PT ;  /* 0x00000060005c7812 */ /* 0x040fe200078efcff */
[----:B------:R0:W-:Y:S01]  /*0740*/  STL [R1+0xc4], R76 ;  /* 0x0000c44c01007387 */ /* 0x0001e20000100800 */
        /* <DEDUP_REMOVED lines=57> */
[----:B------:R-:W-:Y:S02]  /*0ae0*/  LOP3.LUT R155, R0, 0xfc, RZ, 0xfc, !PT ;  /* 0x000000fc009b7812 */ /* 0x000fe400078efcff */
[C-C-:B------:R-:W-:Y:S01]  /*0af0*/  LOP3.LUT R252, R2.reuse, 0x10, R239.reuse, 0xfe, !PT ;  /* 0x0000001002fc7812 */ /* 0x140fe200078efeef */
[----:B------:R0:W-:Y:S01]  /*0b00*/  STL [R1+0x74], R124 ;  /* 0x0000747c01007387 */ /* 0x0001e20000100800 */
[----:B------:R-:W-:-:S02]  /*0b10*/  LOP3.LUT R251, R2, 0x14, R239, 0xfe, !PT ;  /* 0x0000001402fb7812 */ /* 0x000fc400078efeef */
[C-C-:B------:R-:W-:Y:S01]  /*0b20*/  LOP3.LUT R250, R2.reuse, 0x18, R239.reuse, 0xfe, !PT ;  /* 0x0000001802fa7812 */ /* 0x140fe200078efeef */
[----:B------:R0:W-:Y:S01]  /*0b30*/  STL [R1+0x70], R126 ;  /* 0x0000707e01007387 */ /* 0x0001e20000100800 */
[C-C-:B------:R-:W-:Y:S02]  /*0b40*/  LOP3.LUT R249, R2.reuse, 0x1c, R239.reuse, 0xfe, !PT ;  /* 0x0000001c02f97812 */ /* 0x140fe400078efeef */
[C-C-:B------:R-:W-:Y:S01]  /*0b50*/  LOP3.LUT R248, R2.reuse, 0x20, R239.reuse, 0xfe, !PT ;  /* 0x0000002002f87812 */ /* 0x140fe200078efeef */
[----:B------:R0:W-:Y:S01]  /*0b60*/  STL [R1+0x6c], R128 ;  /* 0x00006c8001007387 */ /* 0x0001e20000100800 */
[C-C-:B------:R-:W-:Y:S02]  /*0b70*/  LOP3.LUT R247, R2.reuse, 0x24, R239.reuse, 0xfe, !PT ;  /* 0x0000002402f77812 */ /* 0x140fe400078efeef */
        /* <DEDUP_REMOVED lines=8> */
[----:B------:R-:W-:-:S03]  /*0c00*/  LOP3.LUT R241, R2, 0x3c, R239, 0xfe, !PT ;  /* 0x0000003c02f17812 */ /* 0x000fc600078efeef */
[----:B------:R0:W-:Y:S04]  /*0c10*/  STL [R1+0x5c], R136 ;  /* 0x00005c8801007387 */ /* 0x0001e80000100800 */
        /* <DEDUP_REMOVED lines=19> */
[----:B------:R0:W-:Y:S01]  /*0d50*/  STL [R1+0xc], R64 ;  /* 0x00000c4001007387 */ /* 0x0001e20000100800 */
[----:B------:R-:W-:Y:S05]  /*0d60*/  @P0 BRA `(.L_x_0) ;  /* 0x0000016000000947 */ /* 0x000fea0003800000 */
[C---:B------:R-:W-:Y:S01]  /*0d70*/  IMAD.SHL.U32 R18, R60.reuse, 0x20, RZ ;  /* 0x000000203c127824 */ /* 0x040fe200078e00ff */
[----:B------:R-:W-:Y:S01]  /*0d80*/  CS2R R48, SRZ ;  /* 0x0000000000307805 */ /* 0x000fe2000001ff00 */
[----:B------:R-:W-:Y:S01]  /*0d90*/  IMAD.SHL.U32 R2, R60, 0x40, RZ ;  /* 0x000000403c027824 */ /* 0x000fe200078e00ff */
[----:B------:R-:W-:Y:S01]  /*0da0*/  CS2R R16, SRZ ;  /* 0x0000000000107805 */ /* 0x000fe2000001ff00 */
[----:B------:R-:W-:Y:S01]  /*0db0*/  CS2R R72, SRZ ;  /* 0x0000000000487805 */ /* 0x000fe2000001ff00 */
[----:B------:R-:W-:Y:S01]  /*0dc0*/  LOP3.LUT R18, R18, 0x1c00, RZ, 0xc0, !PT ;  /* 0x00001c0012127812 */ /* 0x000fe200078ec0ff */
[----:B------:R-:W-:Y:S01]  /*0dd0*/  CS2R R8, SRZ ;  /* 0x0000000000087805 */ /* 0x000fe2000001ff00 */
[----:B------:R1:W-:Y:S01]  /*0de0*/  STL [R1+0xd4], R2 ;  /* 0x0000d40201007387 */ /* 0x0003e20000100800 */
[----:B------:R-:W-:Y:S01]  /*0df0*/  CS2R R88, SRZ ;  /* 0x0000000000587805 */ /* 0x000fe2000001ff00 */
[----:B------:R-:W-:Y:S01]  /*0e00*/  CS2R R104, SRZ ;  /* 0x0000000000687805 */ /* 0x000fe2000001ff00 */
[----:B------:R-:W-:Y:S01]  /*0e10*/  CS2R R6, SRZ ;  /* 0x0000000000067805 */ /* 0x000fe2000001ff00 */
[----:B------:R2:W-:Y:S01]  /*0e20*/  STL [R1+0xd0], R18 ;  /* 0x0000d01201007387 */ /* 0x0005e20000100800 */
[----:B------:R-:W-:Y:S01]  /*0e30*/  CS2R R50, SRZ ;  /* 0x0000000000327805 */ /* 0x000fe2000001ff00 */
[----:B------:R-:W-:Y:S01]  /*0e40*/  CS2R R4, SRZ ;  /* 0x0000000000047805 */ /* 0x000fe2000001ff00 */
[----:B------:R-:W-:Y:S01]  /*0e50*/  CS2R R74, SRZ ;  /* 0x00000000004a7805 */ /* 0x000fe2000001ff00 */
[----:B------:R-:W-:Y:S01]  /*0e60*/  CS2R R14, SRZ ;  /* 0x00000000000e7805 */ /* 0x000fe2000001ff00 */
[----:B------:R-:W-:Y:S01]  /*0e70*/  CS2R R90, SRZ ;  /* 0x00000000005a7805 */ /* 0x000fe2000001ff00 */
[----:B-1----:R-:W-:Y:S01]  /*0e80*/  CS2R R2, SRZ ;  /* 0x0000000000027805 */ /* 0x002fe2000001ff00 */
[----:B------:R-:W-:Y:S01]  /*0e90*/  CS2R R12, SRZ ;  /* 0x00000000000c7805 */ /* 0x000fe2000001ff00 */
[----:B------:R-:W-:Y:S01]  /*0ea0*/  CS2R R106, SRZ ;  /* 0x00000000006a7805 */ /* 0x000fe2000001ff00 */
[----:B------:R-:W-:Y:S01]  /*0eb0*/  CS2R R10, SRZ ;  /* 0x00000000000a7805 */ /* 0x000fe2000001ff00 */
[----:B------:R-:W-:Y:S05]  /*0ec0*/  BRA `(.L_x_1) ;  /* 0x000076f000007947 */ /* 0x000fea0003800000 */
.L_x_0:
[----:B------:R-:W-:Y:S01]  /*0ed0*/  IABS R4, c[0x0][0x17c] ;  /* 0x00005f0000047a13 */ /* 0x000fe20000000000 */
[----:B------:R-:W-:Y:S01]  /*0ee0*/  IMAD.MOV.U32 R2, RZ, RZ, RZ ;  /* 0x000000ffff027224 */ /* 0x000fe200078e00ff */
[----:B------:R-:W-:Y:S01]  /*0ef0*/  IABS R5, c[0x0][0x178] ;  /* 0x00005e0000057a13 */ /* 0x000fe20000000000 */
[----:B------:R-:W-:Y:S01]  /*0f00*/  IMAD R16, R239, c[0x0][0x188], RZ ;  /* 0x00006200ef107a24 */ /* 0x000fe200078e02ff */
[----:B------:R-:W1:Y:S01]  /*0f10*/  I2F.RP R8, R4 ;  /* 0x0000000400087306 */ /* 0x000e620000209400 */
[----:B------:R-:W-:Y:S01]  /*0f20*/  IABS R15, R152 ;  /* 0x00000098000f7213 */ /* 0x000fe20000000000 */
[----:B------:R-:W-:Y:S01]  /*0f30*/  IMAD R16, R52, c[0x0][0x188], RZ ;  /* 0x0000620034107a24 */ /* 0x000fe200078e02ff */
[----:B------:R-:W-:Y:S01]  /*0f40*/  IABS R21, R149 ;  /* 0x0000009500157213 */ /* 0x000fe20000000000 */
[----:B------:R-:W-:Y:S01]  /*0f50*/  IMAD R16, R42, c[0x0][0x188], RZ ;  /* 0x000062002a107a24 */ /* 0x000fe200078e02ff */
[----:B------:R-:W-:Y:S01]  /*0f60*/  IABS R25, R147 ;  /* 0x0000009300197213 */ /* 0x000fe20000000000 */
[----:B------:R-:W-:Y:S01]  /*0f70*/  IMAD R16, R36, c[0x0][0x188], RZ ;  /* 0x0000620024107a24 */ /* 0x000fe200078e02ff */
[----:B------:R-:W-:Y:S01]  /*0f80*/  IABS R31, R144 ;  /* 0x00000090001f7213 */ /* 0x000fe20000000000 */
[----:B------:R-:W2:Y:S01]  /*0f90*/  I2F.RP R9, R5 ;  /* 0x0000000500097306 */ /* 0x000ea20000209400 */
[----:B------:R-:W-:Y:S01]  /*0fa0*/  IABS R35, R143 ;  /* 0x0000008f00237213 */ /* 0x000fe20000000000 */
[----:B------:R-:W-:Y:S01]  /*0fb0*/  IMAD R16, R28, c[0x0][0x188], RZ ;  /* 0x000062001c107a24 */ /* 0x000fe200078e02ff */
[----:B------:R-:W-:Y:S01]  /*0fc0*/  IABS R41, R140 ;  /* 0x0000008c00297213 */ /* 0x000fe20000000000 */
[----:B------:R-:W-:Y:S01]  /*0fd0*/  IMAD.SHL.U32 R14, R60, 0x40, RZ ;  /* 0x000000403c0e7824 */ /* 0x000fe200078e00ff */
[----:B------:R-:W-:-:S02]  /*0fe0*/  IABS R45, R138 ;  /* 0x0000008a002d7213 */ /* 0x000fc40000000000 */
[----:B------:R-:W-:Y:S01]  /*0ff0*/  IABS R51, R132 ;  /* 0x0000008400337213 */ /* 0x000fe20000000000 */
[----:B-1----:R-:W1:Y:S01]  /*1000*/  MUFU.RCP R8, R8 ;  /* 0x0000000800087308 */ /* 0x002e620000001000 */
[----:B------:R-:W-:Y:S02]  /*1010*/  IABS R55, R128 ;  /* 0x0000008000377213 */ /* 0x000fe40000000000 */
[----:B------:R-:W-:Y:S02]  /*1020*/  IABS R61, R122 ;  /* 0x0000007a003d7213 */ /* 0x000fe40000000000 */
[----:B------:R-:W-:Y:S02]  /*1030*/  IABS R65, R118 ;  /* 0x0000007600417213 */ /* 0x000fe40000000000 */
[----:B------:R-:W-:Y:S01]  /*1040*/  IABS R71, R112 ;  /* 0x0000007000477213 */ /* 0x000fe20000000000 */
[----:B--2---:R-:W2:Y:S01]  /*1050*/  MUFU.RCP R9, R9 ;  /* 0x0000000900097308 */ /* 0x004ea20000001000 */
[----:B------:R-:W-:-:S02]  /*1060*/  IABS R17, R151 ;  /* 0x0000009700117213 */ /* 0x000fc40000000000 */
[----:B------:R-:W-:Y:S02]  /*1070*/  IABS R75, R108 ;  /* 0x0000006c004b7213 */ /* 0x000fe40000000000 */
[----:B------:R-:W-:Y:S02]  /*1080*/  IABS R27, R146 ;  /* 0x00000092001b7213 */ /* 0x000fe40000000000 */
[----:B------:R-:W-:Y:S02]  /*1090*/  IABS R81, R98 ;  /* 0x0000006200517213 */ /* 0x000fe40000000000 */
[----:B-1----:R-:W-:Y:S02]  /*10a0*/  IADD3 R3, R8, 0xffffffe, RZ ;  /* 0x0ffffffe08037810 */ /* 0x002fe40007ffe0ff */
[----:B------:R-:W-:Y:S02]  /*10b0*/  IABS R37, R142 ;  /* 0x0000008e00257213 */ /* 0x000fe40000000000 */
[----:B------:R-:W-:-:S02]  /*10c0*/  IABS R85, R94 ;  /* 0x0000005e00557213 */ /* 0x000fc40000000000 */
[----:B------:R-:W1:Y:S01]  /*10d0*/  F2I.FTZ.U32.TRUNC.NTZ R3, R3 ;  /* 0x0000000300037305 */ /* 0x000e62000021f000 */
[----:B--2---:R-:W-:Y:S02]  /*10e0*/  IADD3 R6, R9, 0xffffffe, RZ ;  /* 0x0ffffffe09067810 */ /* 0x004fe40007ffe0ff */
[----:B------:R-:W-:Y:S02]  /*10f0*/  IABS R47, R136 ;  /* 0x00000088002f7213 */ /* 0x000fe40000000000 */
[----:B------:R-:W-:Y:S02]  /*1100*/  IABS R91, R84 ;  /* 0x00000054005b7213 */ /* 0x000fe40000000000 */
[----:B------:R-:W-:Y:S01]  /*1110*/  IABS R57, R126 ;  /* 0x0000007e00397213 */ /* 0x000fe20000000000 */
[----:B------:R2:W3:Y:S01]  /*1120*/  F2I.FTZ.U32.TRUNC.NTZ R7, R6 ;  /* 0x0000000600077305 */ /* 0x0004e2000021f000 */
[----:B------:R-:W-:Y:S02]  /*1130*/  IABS R95, R80 ;  /* 0x00000050005f7213 */ /* 0x000fe40000000000 */
[----:B------:R-:W-:-:S02]  /*1140*/  IABS R67, R116 ;  /* 0x0000007400437213 */ /* 0x000fc40000000000 */
[----:B------:R-:W-:Y:S02]  /*1150*/  IABS R101, R70 ;  /* 0x0000004600657213 */ /* 0x000fe40000000000 */
[----:B------:R-:W-:Y:S01]  /*1160*/  IABS R77, R102 ;  /* 0x00000066004d7213 */ /* 0x000fe20000000000 */
[----:B-1----:R-:W-:Y:S01]  /*1170*/  IMAD.MOV R11, RZ, RZ, -R3 ;  /* 0x000000ffff0b7224 */ /* 0x002fe200078e0a03 */
[----:B------:R-:W-:Y:S01]  /*1180*/  IABS R105, R241 ;  /* 0x000000f100697213 */ /* 0x000fe20000000000 */
[----:B--2---:R-:W-:Y:S01]  /*1190*/  IMAD.MOV.U32 R6, RZ, RZ, RZ ;  /* 0x000000ffff067224 */ /* 0x004fe200078e00ff */
[----:B------:R-:W-:Y:S01]  /*11a0*/  IABS R87, R92 ;  /* 0x0000005c00577213 */ /* 0x000fe20000000000 */
[----:B------:R-:W-:Y:S01]  /*11b0*/  IMAD R11, R11, R4, RZ ;  /* 0x000000040b0b7224 */ /* 0x000fe200078e02ff */
[----:B------:R-:W-:Y:S02]  /*11c0*/  IABS R111, R244 ;  /* 0x000000f4006f7213 */ /* 0x000fe40000000000 */
[----:B------:R-:W-:Y:S01]  /*11d0*/  IABS R97, R78 ;  /* 0x0000004e00617213 */ /* 0x000fe20000000000 */
[----:B---3--:R-:W-:Y:S01]  /*11e0*/  IMAD.MOV R8, RZ, RZ, -R7 ;  /* 0x000000ffff087224 */ /* 0x008fe200078e0a07 */
[----:B------:R-:W-:Y:S01]  /*11f0*/  IABS R115, R246 ;  /* 0x000000f600737213 */ /* 0x000fe20000000000 */
[----:B------:R-:W-:Y:S01]  /*1200*/  IMAD.HI.U32 R2, R3, R11, R2 ;  /* 0x0000000b03027227 */ /* 0x000fe200078e0002 */
[----:B------:R-:W-:-:S02]  /*1210*/  SHF.R.S32.HI R3, RZ, 0x1f, R22 ;  /* 0x0000001fff037819 */ /* 0x000fc40000011416 */
[----:B------:R-:W-:Y:S01]  /*1220*/  IABS R11, R154 ;  /* 0x0000009a000b7213 */ /* 0x000fe20000000000 */
[----:B------:R-:W-:Y:S01]  /*1230*/  IMAD R13, R8, R5, RZ ;  /* 0x00000005080d7224 */ /* 0x000fe200078e02ff */
[----:B------:R-:W-:Y:S01]  /*1240*/  LEA.HI R22, R3, R22, RZ, 0x6 ;  /* 0x0000001603167211 */ /* 0x000fe200078f30ff */
[C---:B------:R-:W-:Y:S01]  /*1250*/  IMAD.HI.U32 R8, R2.reuse, R17, RZ ;  /* 0x0000001102087227 */ /* 0x040fe200078e00ff */
[----:B------:R-:W-:Y:S02]  /*1260*/  IABS R9, R155 ;  /* 0x0000009b00097213 */ /* 0x000fe40000000000 */
[----:B------:R-:W-:Y:S01]  /*1270*/  IABS R107, R242 ;  /* 0x000000f2006b7213 */ /* 0x000fe20000000000 */
[----:B------:R-:W-:Y:S01]  /*1280*/  IMAD.HI.U32 R3, R7, R13, R6 ;  /* 0x0000000d07037227 */ /* 0x000fe200078e0006 */
[----:B------:R-:W-:Y:S02]  /*1290*/  IABS R123, R249 ;  /* 0x000000f9007b7213 */ /* 0x000fe40000000000 */
[----:B------:R-:W-:Y:S01]  /*12a0*/  IABS R13, R153 ;  /* 0x00000099000d7213 */ /* 0x000fe20000000000 */
[----:B------:R-:W-:Y:S01]  /*12b0*/  IMAD.HI.U32 R7, R2, R11, RZ ;  /* 0x0000000b02077227 */ /* 0x000fe200078e00ff */
[----:B------:R-:W-:-:S02]  /*12c0*/  IABS R117, R247 ;  /* 0x000000f700757213 */ /* 0x000fc40000000000 */
[----:B------:R-:W-:Y:S01]  /*12d0*/  IABS R127, R251 ;  /* 0x000000fb007f7213 */ /* 0x000fe20000000000 */
[----:B------:R-:W-:Y:S01]  /*12e0*/  IMAD.MOV R7, RZ, RZ, -R7 ;  /* 0x000000ffff077224 */ /* 0x000fe200078e0a07 */
[----:B------:R-:W-:Y:S01]  /*12f0*/  IABS R19, R150 ;  /* 0x0000009600137213 */ /* 0x000fe20000000000 */
[----:B------:R-:W-:Y:S01]  /*1300*/  IMAD.MOV R8, RZ, RZ, -R8 ;  /* 0x000000ffff087224 */ /* 0x000fe200078e0a08 */
[----:B------:R-:W-:Y:S01]  /*1310*/  IABS R129, R252 ;  /* 0x000000fc00817213 */ /* 0x000fe20000000000 */
[----:B------:R-:W-:Y:S01]  /*1320*/  IMAD R11, R4, R7, R11 ;  /* 0x00000007040b7224 */ /* 0x000fe200078e020b */
[----:B------:R-:W-:Y:S01]  /*1330*/  IABS R131, R0 ;  /* 0x0000000000837213 */ /* 0x000fe20000000000 */
[----:B------:R-:W-:Y:S01]  /*1340*/  IMAD.HI.U32 R7, R2, R15, RZ ;  /* 0x0000000f02077227 */ /* 0x000fe200078e00ff */
[----:B------:R-:W-:Y:S02]  /*1350*/  IABS R23, R148 ;  /* 0x0000009400177213 */ /* 0x000fe40000000000 */
[C---:B------:R-:W-:Y:S01]  /*1360*/  ISETP.GT.U32.AND P0, PT, R4.reuse, R11, PT ;  /* 0x0000000b0400720c */ /* 0x040fe20003f04070 */
[----:B------:R-:W-:Y:S01]  /*1370*/  IMAD.MOV R7, RZ, RZ, -R7 ;  /* 0x000000ffff077224 */ /* 0x000fe200078e0a07 */
[----:B------:R-:W-:Y:S01]  /*1380*/  IABS R29, R145 ;  /* 0x00000091001d7213 */ /* 0x000fe20000000000 */
[C---:B------:R-:W-:Y:S01]  /*1390*/  IMAD R17, R4.reuse, R8, R17 ;  /* 0x0000000804117224 */ /* 0x040fe200078e0211 */
[----:B------:R-:W-:Y:S01]  /*13a0*/  IABS R33, R119 ;  /* 0x0000007700217213 */ /* 0x000fe20000000000 */
[----:B------:R-:W-:Y:S01]  /*13b0*/  IMAD R15, R4, R7, R15 ;  /* 0x00000007040f7224 */ /* 0x000fe200078e020f */
[----:B------:R-:W-:Y:S01]  /*13c0*/  IABS R39, R141 ;  /* 0x0000008d00277213 */ /* 0x000fe20000000000 */
[----:B------:R-:W-:Y:S01]  /*13d0*/  IMAD.HI.U32 R7, R2, R21, RZ ;  /* 0x0000001502077227 */ /* 0x000fe200078e00ff */
[----:B------:R-:W-:-:S02]  /*13e0*/  ISETP.GT.U32.AND P3, PT, R4, R17, PT ;  /* 0x000000110400720c */ /* 0x000fc40003f64070 */
[----:B------:R-:W-:Y:S01]  /*13f0*/  ISETP.GT.U32.AND P5, PT, R4, R15, PT ;  /* 0x0000000f0400720c */ /* 0x000fe20003fa4070 */
[----:B------:R-:W-:Y:S01]  /*1400*/  IMAD.MOV R7, RZ, RZ, -R7 ;  /* 0x000000ffff077224 */ /* 0x000fe200078e0a07 */
[----:B------:R-:W-:Y:S01]  /*1410*/  IABS R43, R139 ;  /* 0x0000008b002b7213 */ /* 0x000fe20000000000 */
[----:B------:R-:W-:Y:S01]  /*1420*/  IMAD.HI.U32 R8, R2, R27, RZ ;  /* 0x0000001b02087227 */ /* 0x000fe200078e00ff */
[----:B------:R-:W-:Y:S02]  /*1430*/  IABS R49, R134 ;  /* 0x0000008600317213 */ /* 0x000fe40000000000 */
[----:B------:R-:W-:Y:S01]  /*1440*/  IABS R53, R130 ;  /* 0x0000008200357213 */ /* 0x000fe20000000000 */
[----:B------:R-:W-:Y:S01]  /*1450*/  IMAD R21, R4, R7, R21 ;  /* 0x0000000704157224 */ /* 0x000fe200078e0215 */
        /* <DEDUP_REMOVED lines=12> */
[----:B------:R-:W-:Y:S01]  /*1520*/  IABS R93, R82 ;  /* 0x00000052005d7213 */ /* 0x000fe20000000000 */
[----:B------:R-:W-:Y:S01]  /*1530*/  IMAD.MOV R7, RZ, RZ, -R7 ;  /* 0x000000ffff077224 */ /* 0x000fe200078e0a07 */
[----:B------:R-:W-:Y:S01]  /*1540*/  IABS R99, R76 ;  /* 0x0000004c00637213 */ /* 0x000fe20000000000 */
[C---:B------:R-:W-:Y:S01]  /*1550*/  IMAD R27, R4.reuse, R8, R27 ;  /* 0x00000008041b7224 */ /* 0x040fe200078e021b */
        /* <DEDUP_REMOVED lines=15> */
[----:B------:R-:W-:Y:S01]  /*1650*/  SHF.R.S32.HI R22, RZ, 0x6, R22 ;  /* 0x00000006ff167819 */ /* 0x000fe20000011416 */
[----:B------:R-:W-:Y:S02]  /*1660*/  IMAD.MOV R7, RZ, RZ, -R7 ;  /* 0x000000ffff077224 */ /* 0x000fe400078e0a07 */
[----:B------:R-:W-:Y:S02]  /*1670*/  IMAD.MOV R8, RZ, RZ, -R8 ;  /* 0x000000ffff087224 */ /* 0x000fe400078e0a08 */
[----:B------:R-:W-:Y:S02]  /*1680*/  IMAD R41, R4, R7, R41 ;  /* 0x0000000704297224 */ /* 0x000fe400078e0229 */
[----:B------:R-:W-:-:S04]  /*1690*/  IMAD.HI.U32 R7, R2, R45, RZ ;  /* 0x0000002d02077227 */ /* 0x000fc800078e00ff */
[----:B------:R-:W-:Y:S02]  /*16a0*/  IMAD.MOV R7, RZ, RZ, -R7 ;  /* 0x000000ffff077224 */ /* 0x000fe400078e0a07 */
[C---:B------:R-:W-:Y:S02]  /*16b0*/  IMAD R37, R4.reuse, R8, R37 ;  /* 0x0000000804257224 */ /* 0x040fe400078e0225 */
[----:B------:R-:W-:Y:S02]  /*16c0*/  IMAD R45, R4, R7, R45 ;  /* 0x00000007042d7224 */ /* 0x000fe400078e022d */
[----:B------:R-:W-:-:S04]  /*16d0*/  IMAD.HI.U32 R7, R2, R51, RZ ;  /* 0x0000003302077227 */ /* 0x000fc800078e00ff */
[----:B------:R-:W-:Y:S02]  /*16e0*/  IMAD.MOV R7, RZ, RZ, -R7 ;  /* 0x000000ffff077224 */ /* 0x000fe400078e0a07 */
[----:B------:R-:W-:-:S04]  /*16f0*/  IMAD.HI.U32 R8, R2, R47, RZ ;  /* 0x0000002f02087227 */ /* 0x000fc800078e00ff */
[----:B------:R-:W-:Y:S02]  /*1700*/  IMAD R51, R4, R7, R51 ;  /* 0x0000000704337224 */ /* 0x000fe400078e0233 */
[----:B------:R-:W-:-:S04]  /*1710*/  IMAD.HI.U32 R7, R2, R55, RZ ;  /* 0x0000003702077227 */ /* 0x000fc800078e00ff */
        /* <DEDUP_REMOVED lines=54> */
[----:B------:R-:W-:-:S04]  /*1a80*/  IMAD.HI.U32 R8, R2, R107, RZ ;  /* 0x0000006b02087227 */ /* 0x000fc800078e00ff */
[----:B------:R-:W-:Y:S02]  /*1a90*/  IMAD.MOV R7, RZ, RZ, -R7 ;  /* 0x000000ffff077224 */ /* 0x000fe400078e0a07 */
[----:B------:R-:W-:Y:S02]  /*1aa0*/  IMAD.MOV R6, RZ, RZ, -R6 ;  /* 0x000000ffff067224 */ /* 0x000fe400078e0a06 */
[----:B------:R-:W-:Y:S02]  /*1ab0*/  IMAD.MOV R8, RZ, RZ, -R8 ;  /* 0x000000ffff087224 */ /* 0x000fe400078e0a08 */
[----:B------:R-:W-:Y:S02]  /*1ac0*/  IMAD R115, R4, R7, R115 ;  /* 0x0000000704737224 */ /* 0x000fe400078e0273 */
[----:B------:R-:W-:-:S04]  /*1ad0*/  IMAD.HI.U32 R7, R2, R123, RZ ;  /* 0x0000007b02077227 */ /* 0x000fc800078e00ff */
[C---:B------:R-:W-:Y:S02]  /*1ae0*/  IMAD R9, R4.reuse, R6, R9 ;  /* 0x0000000604097224 */ /* 0x040fe400078e0209 */
[----:B------:R-:W-:Y:S02]  /*1af0*/  IMAD R107, R4, R8, R107 ;  /* 0x00000008046b7224 */ /* 0x000fe400078e026b */
[----:B------:R-:W-:Y:S01]  /*1b00*/  IMAD.HI.U32 R6, R2, R13, RZ ;  /* 0x0000000d02067227 */ /* 0x000fe200078e00ff */
[----:B------:R-:W-:-:S03]  /*1b10*/  ISETP.GT.U32.AND P1, PT, R4, R9, PT ;  /* 0x000000090400720c */ /* 0x000fc60003f24070 */
        /* <DEDUP_REMOVED lines=20> */
[----:B------:R-:W-:Y:S02]  /*1c60*/  IMAD.MOV R8, RZ, RZ, -R7 ;  /* 0x000000ffff087224 */ /* 0x000fe400078e0a07 */
[----:B------:R-:W-:Y:S02]  /*1c70*/  IMAD.MOV R6, RZ, RZ, -R6 ;  /* 0x000000ffff067224 */ /* 0x000fe400078e0a06 */
[C---:B------:R-:W-:Y:S02]  /*1c80*/  IMAD R131, R4.reuse, R8, R131 ;  /* 0x0000000804837224 */ /* 0x040fe400078e0283 */
[----:B------:R-:W-:Y:S02]  /*1c90*/  IMAD R23, R4, R6, R23 ;  /* 0x0000000604177224 */ /* 0x000fe400078e0217 */
[----:B------:R-:W-:Y:S01]  /*1ca0*/  IMAD.HI.U32 R6, R2, R29, RZ ;  /* 0x0000001d02067227 */ /* 0x000fe200078e00ff */
[----:B------:R-:W-:-:S03]  /*1cb0*/  ISETP.GT.U32.AND P2, PT, R4, R131, PT ;  /* 0x000000830400720c */ /* 0x000fc60003f44070 */
[--C-:B------:R-:W-:Y:S01]  /*1cc0*/  @!P1 IMAD.IADD R9, R9, 0x1, -R4.reuse ;  /* 0x0000000109099824 */ /* 0x100fe200078e0a04 */
[C---:B------:R-:W-:Y:S01]  /*1cd0*/  ISETP.GT.U32.AND P1, PT, R4.reuse, R23, PT ;  /* 0x000000170400720c */ /* 0x040fe20003f24070 */
[----:B------:R-:W-:Y:S01]  /*1ce0*/  @!P0 IMAD.IADD R11, R11, 0x1, -R4 ;  /* 0x000000010b0b8824 */ /* 0x000fe200078e0a04 */
[C---:B------:R-:W-:Y:S01]  /*1cf0*/  ISETP.GT.U32.AND P0, PT, R4.reuse, R25, PT ;  /* 0x000000190400720c */ /* 0x040fe20003f04070 */
[----:B------:R-:W-:Y:S02]  /*1d00*/  IMAD.MOV R6, RZ, RZ, -R6 ;  /* 0x000000ffff067224 */ /* 0x000fe400078e0a06 */
[----:B------:R-:W-:Y:S01]  /*1d10*/  @!P4 IMAD.IADD R13, R13, 0x1, -R4 ;  /* 0x000000010d0dc824 */ /* 0x000fe200078e0a04 */
[C---:B------:R-:W-:Y:S01]  /*1d20*/  ISETP.GT.U32.AND P4, PT, R4.reuse, R27, PT ;  /* 0x0000001b0400720c */ /* 0x040fe20003f84070 */
[----:B------:R-:W-:Y:S02]  /*1d30*/  IMAD R29, R4, R6, R29 ;  /* 0x00000006041d7224 */ /* 0x000fe400078e021d */
[----:B------:R-:W-:-:S04]  /*1d40*/  IMAD.HI.U32 R6, R2, R33, RZ ;  /* 0x0000002102067227 */ /* 0x000fc800078e00ff */
[----:B------:R-:W-:Y:S01]  /*1d50*/  @!P2 IMAD.IADD R131, R131, 0x1, -R4 ;  /* 0x000000018383a824 */ /* 0x000fe200078e0a04 */
[C---:B------:R-:W-:Y:S01]  /*1d60*/  ISETP.GT.U32.AND P2, PT, R4.reuse, R21, PT ;  /* 0x000000150400720c */ /* 0x040fe20003f44070 */
[----:B------:R-:W-:Y:S02]  /*1d70*/  IMAD.MOV R6, RZ, RZ, -R6 ;  /* 0x000000ffff067224 */ /* 0x000fe400078e0a06 */
[--C-:B------:R-:W-:Y:S01]  /*1d80*/  @!P1 IMAD.IADD R23, R23, 0x1, -R4.reuse ;  /* 0x0000000117179824 */ /* 0x100fe200078e0a04 */
[C---:B------:R-:W-:Y:S01]  /*1d90*/  ISETP.GT.U32.AND P1, PT, R4.reuse, R11, PT ;  /* 0x0000000b0400720c */ /* 0x040fe20003f24070 */
        /* <DEDUP_REMOVED lines=9> */
[--C-:B------:R-:W-:Y:S01]  /*1e30*/  @!P2 IMAD.IADD R21, R21, 0x1, -R4.reuse ;  /* 0x000000011515a824 */ /* 0x100fe200078e0a04 */
[C---:B------:R-:W-:Y:S01]  /*1e40*/  ISETP.GT.U32.AND P2, PT, R4.reuse, R9, PT ;  /* 0x000000090400720c */ /* 0x040fe20003f44070 */
[----:B------:R-:W-:Y:S01]  /*1e50*/  @!P4 IMAD.IADD R27, R27, 0x1, -R4 ;  /* 0x000000011b1bc824 */ /* 0x000fe200078e0a04 */
[C---:B------:R-:W-:Y:S01]  /*1e60*/  ISETP.GT.U32.AND P4, PT, R4.reuse, R15, PT ;  /* 0x0000000f0400720c */ /* 0x040fe20003f84070 */
[----:B------:R-:W-:-:S02]  /*1e70*/  IMAD R39, R4, R6, R39 ;  /* 0x0000000604277224 */ /* 0x000fc400078e0227 */
[----:B------:R-:W-:-:S04]  /*1e80*/  IMAD.HI.U32 R6, R2, R43, RZ ;  /* 0x0000002b02067227 */ /* 0x000fc800078e00ff */
[--C-:B------:R-:W-:Y:S01]  /*1e90*/  @!P1 IMAD.IADD R11, R11, 0x1, -R4.reuse ;  /* 0x000000010b0b9824 */ /* 0x100fe200078e0a04 */
[C---:B------:R-:W-:Y:S01]  /*1ea0*/  ISETP.GT.U32.AND P1, PT, R4.reuse, R23, PT ;  /* 0x000000170400720c */ /* 0x040fe20003f24070 */
[----:B------:R-:W-:Y:S01]  /*1eb0*/  @!P0 IMAD.IADD R13, R13, 0x1, -R4 ;  /* 0x000000010d0d8824 */ /* 0x000fe200078e0a04 */
[C---:B------:R-:W-:Y:S01]  /*1ec0*/  ISETP.GT.U32.AND P0, PT, R4.reuse, R25, PT ;  /* 0x000000190400720c */ /* 0x040fe20003f04070 */
[----:B------:R-:W-:Y:S02]  /*1ed0*/  IMAD.MOV R6, RZ, RZ, -R6 ;  /* 0x000000ffff067224 */ /* 0x000fe400078e0a06 */
[--C-:B------:R-:W-:Y:S01]  /*1ee0*/  @!P6 IMAD.IADD R19, R19, 0x1, -R4.reuse ;  /* 0x000000011313e824 */ /* 0x100fe200078e0a04 */
[C---:B------:R-:W-:Y:S01]  /*1ef0*/  ISETP.GT.U32.AND P6, PT, R4.reuse, R131, PT ;  /* 0x000000830400720c */ /* 0x040fe20003fc4070 */
[C---:B------:R-:W-:Y:S02]  /*1f00*/  IMAD R43, R4.reuse, R6, R43 ;  /* 0x00000006042b7224 */ /* 0x040fe400078e022b */
[----:B------:R-:W-:Y:S01]  /*1f10*/  @!P5 IMAD.IADD R29, R29, 0x1, -R4 ;  /* 0x000000011d1dd824 */ /* 0x000fe200078e0a04 */
[----:B------:R-:W-:Y:S01]  /*1f20*/  ISETP.GT.U32.AND P5, PT, R4, R17, PT ;  /* 0x000000110400720c */ /* 0x000fe20003fa4070 */
[----:B------:R-:W-:-:S04]  /*1f30*/  IMAD.HI.U32 R6, R2, R49, RZ ;  /* 0x0000003102067227 */ /* 0x000fc800078e00ff */
[--C-:B------:R-:W-:Y:S01]  /*1f40*/  @!P3 IMAD.IADD R31, R31, 0x1, -R4.reuse ;  /* 0x000000011f1fb824 */ /* 0x100fe200078e0a04 */
[C---:B------:R-:W-:Y:S01]  /*1f50*/  ISETP.GT.U32.AND P3, PT, R4.reuse, R19, PT ;  /* 0x000000130400720c */ /* 0x040fe20003f64070 */
[--C-:B------:R-:W-:Y:S01]  /*1f60*/  @!P2 IMAD.IADD R9, R9, 0x1, -R4.reuse ;  /* 0x000000010909a824 */ /* 0x100fe200078e0a04 */
[C---:B------:R-:W-:Y:S01]  /*1f70*/  ISETP.GT.U32.AND P2, PT, R4.reuse, R21, PT ;  /* 0x000000150400720c */ /* 0x040fe20003f44070 */
[----:B------:R-:W-:Y:S01]  /*1f80*/  @!P4 IMAD.IADD R15, R15, 0x1, -R4 ;  /* 0x000000010f0fc824 */ /* 0x000fe200078e0a04 */
[C---:B------:R-:W-:Y:S01]  /*1f90*/  ISETP.GT.U32.AND P4, PT, R4.reuse, R27, PT ;  /* 0x0000001b0400720c */ /* 0x040fe20003f84070 */
[----:B------:R-:W-:Y:S02]  /*1fa0*/  IMAD.MOV R6, RZ, RZ, -R6 ;  /* 0x000000ffff067224 */ /* 0x000fe400078e0a06 */
[--C-:B------:R-:W-:Y:S01]  /*1fb0*/  @!P1 IMAD.IADD R23, R23, 0x1, -R4.reuse ;  /* 0x0000000117179824 */ /* 0x100fe200078e0a04 */
[C---:B------:R-:W-:Y:S01]  /*1fc0*/  ISETP.GT.U32.AND P1, PT, R4.reuse, R37, PT ;  /* 0x000000250400720c */ /* 0x040fe20003f24070 */
[----:B------:R-:W-:Y:S01]  /*1fd0*/  @!P0 IMAD.IADD R25, R25, 0x1, -R4 ;  /* 0x0000000119198824 */ /* 0x000fe200078e0a04 */
[C---:B------:R-:W-:Y:S01]  /*1fe0*/  ISETP.GT.U32.AND P0, PT, R4.reuse, R39, PT ;  /* 0x000000270400720c */ /* 0x040fe20003f04070 */
[----:B------:R-:W-:-:S02]  /*1ff0*/  IMAD R49, R4, R6, R49 ;  /* 0x0000000604317224 */ /* 0x000fc400078e0231 */
[----:B------:R-:W-:-:S04]  /*2000*/  IMAD.HI.U32 R6, R2, R53, RZ ;  /* 0x0000003502067227 */ /* 0x000fc800078e00ff */
[----:B------:R-:W-:Y:S02]  /*2010*/  IMAD.MOV R6, RZ, RZ, -R6 ;  /* 0x000000ffff067224 */ /* 0x000fe400078e0a06 */
[--C-:B------:R-:W-:Y:S01]  /*2020*/  @!P5 IMAD.IADD R17, R17, 0x1, -R4.reuse ;  /* 0x000000011111d824 */ /* 0x100fe200078e0a04 */
[C---:B------:R-:W-:Y:S01]  /*2030*/  ISETP.GT.U32.AND P5, PT, R4.reuse, R29, PT ;  /* 0x0000001d0400720c */ /* 0x040fe20003fa4070 */
[--C-:B------:R-:W-:Y:S01]  /*2040*/  @!P3 IMAD.IADD R19, R19, 0x1, -R4.reuse ;  /* 0x000000011313b824 */ /* 0x100fe200078e0a04 */
[C---:B------:R-:W-:Y:S01]  /*2050*/  ISETP.GT.U32.AND P3, PT, R4.reuse, R33, PT ;  /* 0x000000210400720c */ /* 0x040fe20003f64070 */
[--C-:B------:R-:W-:Y:S01]  /*2060*/  @!P2 IMAD.IADD R21, R21, 0x1, -R4.reuse ;  /* 0x000000011515a824 */ /* 0x100fe200078e0a04 */
[C---:B------:R-:W-:Y:S01]  /*2070*/  ISETP.GT.U32.AND P2, PT, R4.reuse, R35, PT ;  /* 0x000000230400720c */ /* 0x040fe20003f44070 */
[C---:B------:R-:W-:Y:S02]  /*2080*/  IMAD R53, R4.reuse, R6, R53 ;  /* 0x0000000604357224 */ /* 0x040fe400078e0235 */
[--C-:B------:R-:W-:Y:S01]  /*2090*/  @!P4 IMAD.IADD R27, R27, 0x1, -R4.reuse ;  /* 0x000000011b1bc824 */ /* 0x100fe200078e0a04 */
[C---:B------:R-:W-:Y:S01]  /*20a0*/  ISETP.GT.U32.AND P4, PT, R4.reuse, R41, PT ;  /* 0x000000290400720c */ /* 0x040fe20003f84070 */
[--C-:B------:R-:W-:Y:S01]  /*20b0*/  @!P1 IMAD.IADD R37, R37, 0x1, -R4.reuse ;  /* 0x0000000125259824 */ /* 0x100fe200078e0a04 */
[C---:B------:R-:W-:Y:S01]  /*20c0*/  ISETP.GT.U32.AND P1, PT, R4.reuse, R51, PT ;  /* 0x000000330400720c */ /* 0x040fe20003f24070 */
[--C-:B------:R-:W-:Y:S01]  /*20d0*/  @!P0 IMAD.IADD R39, R39, 0x1, -R4.reuse ;  /* 0x0000000127278824 */ /* 0x100fe200078e0a04 */
[C---:B------:R-:W-:Y:S01]  /*20e0*/  ISETP.GT.U32.AND P0, PT, R4.reuse, R53, PT ;  /* 0x000000350400720c */ /* 0x040fe20003f04070 */
[--C-:B------:R-:W-:Y:S01]  /*20f0*/  @!P6 IMAD.IADD R131, R131, 0x1, -R4.reuse ;  /* 0x000000018383e824 */ /* 0x100fe200078e0a04 */
[C---:B------:R-:W-:Y:S01]  /*2100*/  ISETP.GT.U32.AND P6, PT, R4.reuse, R31, PT ;  /* 0x0000001f0400720c */ /* 0x040fe20003fc4070 */
        /* <DEDUP_REMOVED lines=23> */
[----:B------:R-:W-:Y:S01]  /*2280*/  @!P2 IMAD.IADD R49, R49, 0x1, -R4 ;  /* 0x000000013131a824 */ /* 0x000fe200078e0a04 */
[C---:B------:R-:W-:Y:S01]  /*2290*/  ISETP.GT.U32.AND P2, PT, R4.reuse, R37, PT ;  /* 0x000000250400720c */ /* 0x040fe20003f44070 */
[----:B------:R-:W-:-:S02]  /*22a0*/  IMAD R63, R4, R6, R63 ;  /* 0x00000006043f7224 */ /* 0x000fc400078e023f */
[----:B------:R-:W-:Y:S01]  /*22b0*/  @!P4 IMAD.IADD R55, R55, 0x1, -R4 ;  /* 0x000000013737c824 */ /* 0x000fe200078e0a04 */
[----:B------:R-:W-:Y:S01]  /*22c0*/  ISETP.GT.U32.AND P4, PT, R4, R43, PT ;  /* 0x0000002b0400720c */ /* 0x000fe20003f84070 */
[----:B------:R-:W-:-:S04]  /*22d0*/  IMAD.HI.U32 R6, R2, R69, RZ ;  /* 0x0000004502067227 */ /* 0x000fc800078e00ff */
        /* <DEDUP_REMOVED lines=22> */
[----:B------:R-:W-:Y:S01]  /*2440*/  @!P5 IMAD.IADD R57, R57, 0x1, -R4 ;  /* 0x000000013939d824 */ /* 0x000fe200078e0a04 */
[C---:B------:R-:W-:Y:S01]  /*2450*/  ISETP.GT.U32.AND P5, PT, R4.reuse, R45, PT ;  /* 0x0000002d0400720c */ /* 0x040fe20003fa4070 */
[----:B------:R-:W-:Y:S02]  /*2460*/  IMAD.MOV R6, RZ, RZ, -R6 ;  /* 0x000000ffff067224 */ /* 0x000fe400078e0a06 */
[--C-:B------:R-:W-:Y:S01]  /*2470*/  @!P6 IMAD.IADD R33, R33, 0x1, -R4.reuse ;  /* 0x000000012121e824 */ /* 0x100fe200078e0a04 */
[C---:B------:R-:W-:Y:S01]  /*2480*/  ISETP.GT.U32.AND P6, PT, R4.reuse, R57, PT ;  /* 0x000000390400720c */ /* 0x040fe20003fc4070 */
[C---:B------:R-:W-:Y:S02]  /*2490*/  IMAD R79, R4.reuse, R6, R79 ;  /* 0x00000006044f7224 */ /* 0x040fe400078e024f */
        /* <DEDUP_REMOVED lines=30> */
[----:B------:R-:W-:Y:S02]  /*2680*/  @!P6 IMAD.IADD R71, R71, 0x1, -R4 ;  /* 0x000000014747e824 */ /* 0x000fe400078e0a04 */
[----:B------:R-:W-:Y:S01]  /*2690*/  IMAD.MOV R6, RZ, RZ, -R6 ;  /* 0x000000ffff067224 */ /* 0x000fe200078e0a06 */
        /* <DEDUP_REMOVED lines=59> */
[----:B------:R-:W-:Y:S01]  /*2a50*/  ISETP.GT.U32.AND P2, PT, R4, R109, PT ;  /* 0x0000006d0400720c */ /* 0x000fe20003f44070 */
[----:B------:R-:W-:-:S02]  /*2a60*/  @!P1 IMAD.IADD R107, R107, 0x1, -R4 ;  /* 0x000000016b6b9824 */ /* 0x000fc400078e0a04 */
[--C-:B------:R-:W-:Y:S01]  /*2a70*/  @!P0 IMAD.IADD R85, R85, 0x1, -R4.reuse ;  /* 0x0000000155558824 */ /* 0x100fe200078e0a04 */
[C---:B------:R-:W-:Y:S01]  /*2a80*/  ISETP.GT.U32.AND P1, PT, R4.reuse, R95, PT ;  /* 0x0000005f0400720c */ /* 0x040fe20003f24070 */
[----:B------:R-:W-:Y:S01]  /*2a90*/  @!P5 IMAD.IADD R89, R89, 0x1, -R4 ;  /* 0x000000015959d824 */ /* 0x000fe200078e0a04 */
[----:B------:R-:W-:Y:S01]  /*2aa0*/  ISETP.GT.U32.AND P0, PT, R4, R97, PT ;  /* 0x000000610400720c */ /* 0x000fe20003f04070 */
[----:B------:R-:W-:Y:S01]  /*2ab0*/  IMAD.HI.U32 R6, R2, R113, RZ ;  /* 0x0000007102067227 */ /* 0x000fe200078e00ff */
[----:B------:R-:W-:-:S03]  /*2ac0*/  ISETP.GT.U32.AND P5, PT, R4, R103, PT ;  /* 0x000000670400720c */ /* 0x000fc60003fa4070 */
        /* <DEDUP_REMOVED lines=32> */
[----:B------:R-:W-:Y:S01]  /*2cd0*/  ISETP.GT.U32.AND P0, PT, R4, R127, PT ;  /* 0x0000007f0400720c */ /* 0x000fe20003f04070 */
[----:B------:R-:W-:-:S04]  /*2ce0*/  IMAD.HI.U32 R3, R3, R10, RZ ;  /* 0x0000000a03037227 */ /* 0x000fc800078e00ff */
[----:B------:R-:W-:Y:S02]  /*2cf0*/  IMAD R125, R4, R6, R125 ;  /* 0x00000006047d7224 */ /* 0x000fe400078e027d */
[----:B------:R-:W-:-:S04]  /*2d00*/  IMAD.HI.U32 R6, R2, R133, RZ ;  /* 0x0000008502067227 */ /* 0x000fc800078e00ff */
[----:B------:R-:W-:Y:S02]  /*2d10*/  IMAD.MOV R3, RZ, RZ, -R3 ;  /* 0x000000ffff037224 */ /* 0x000fe400078e0a03 */
[----:B------:R-:W-:Y:S01]  /*2d20*/  @!P5 IMAD.IADD R91, R91, 0x1, -R4 ;  /* 0x000000015b5bd824 */ /* 0x000fe200078e0a04 */
[----:B------:R-:W-:Y:S01]  /*2d30*/  ISETP.GT.U32.AND P5, PT, R4, R103, PT ;  /* 0x000000670400720c */ /* 0x000fe20003fa4070 */
[----:B------:R-:W-:Y:S02]  /*2d40*/  IMAD.MOV R7, RZ, RZ, -R6 ;  /* 0x000000ffff077224 */ /* 0x000fe400078e0a06 */
[----:B------:R-:W-:Y:S01]  /*2d50*/  IMAD R8, R5, R3, R10 ;  /* 0x0000000305087224 */ /* 0x000fe200078e020a */
[----:B------:R-:W-:Y:S01]  /*2d60*/  LOP3.LUT R3, R60, 0x7, RZ, 0xc0, !PT ;  /* 0x000000073c037812 */ /* 0x000fe200078ec0ff */
[--C-:B------:R-:W-:Y:S01]  /*2d70*/  @!P4 IMAD.IADD R101, R101, 0x1, -R4.reuse ;  /* 0x000000016565c824 */ /* 0x100fe200078e0a04 */
[C---:B------:R-:W-:Y:S01]  /*2d80*/  ISETP.GT.U32.AND P4, PT, R4.reuse, R115, PT ;  /* 0x000000730400720c */ /* 0x040fe20003f84070 */
[--C-:B------:R-:W-:Y:S01]  /*2d90*/  @!P3 IMAD.IADD R105, R105, 0x1, -R4.reuse ;  /* 0x000000016969b824 */ /* 0x100fe200078e0a04 */
[C---:B------:R-:W-:Y:S01]  /*2da0*/  ISETP.GT.U32.AND P3, PT, R4.reuse, R121, PT ;  /* 0x000000790400720c */ /* 0x040fe20003f64070 */
[----:B------:R-:W-:Y:S01]  /*2db0*/  @!P6 IMAD.IADD R109, R109, 0x1, -R4 ;  /* 0x000000016d6de824 */ /* 0x000fe200078e0a04 */
[----:B------:R-:W-:Y:S01]  /*2dc0*/  ISETP.GT.U32.AND P6, PT, R4, R125, PT ;  /* 0x0000007d0400720c */ /* 0x000fe20003fc4070 */
[----:B------:R-:W-:-:S04]  /*2dd0*/  IMAD.HI.U32 R6, R2, R135, RZ ;  /* 0x0000008702067227 */ /* 0x000fc800078e00ff */
[----:B------:R-:W-:Y:S01]  /*2de0*/  @!P2 IMAD.IADD R113, R113, 0x1, -R4 ;  /* 0x000000017171a824 */ /* 0x000fe200078e0a04 */
[----:B------:R-:W-:Y:S01]  /*2df0*/  ISETP.GT.U32.AND P2, PT, R4, R129, PT ;  /* 0x000000810400720c */ /* 0x000fe20003f44070 */
[----:B------:R-:W-:-:S04]  /*2e00*/  IMAD.HI.U32 R2, R2, R137, RZ ;  /* 0x0000008902027227 */ /* 0x000fc800078e00ff */
[--C-:B------:R-:W-:Y:S01]  /*2e10*/  @!P1 IMAD.IADD R123, R123, 0x1, -R4.reuse ;  /* 0x000000017b7b9824 */ /* 0x100fe200078e0a04 */
[----:B------:R-:W-:Y:S01]  /*2e20*/  ISETP.GT.U32.AND P1, PT, R5, R8, PT ;  /* 0x000000080500720c */ /* 0x000fe20003f24070 */
[----:B------:R-:W-:Y:S01]  /*2e30*/  @!P0 IMAD.IADD R127, R127, 0x1, -R4 ;  /* 0x000000017f7f8824 */ /* 0x000fe200078e0a04 */
[C---:B------:R-:W-:Y:S01]  /*2e40*/  ISETP.GT.U32.AND P0, PT, R4.reuse, R113, PT ;  /* 0x000000710400720c */ /* 0x040fe20003f04070 */
[----:B------:R-:W-:Y:S02]  /*2e50*/  IMAD.MOV R2, RZ, RZ, -R2 ;  /* 0x000000ffff027224 */ /* 0x000fe400078e0a02 */
[C---:B------:R-:W-:Y:S02]  /*2e60*/  IMAD R133, R4.reuse, R7, R133 ;  /* 0x0000000704857224 */ /* 0x040fe400078e0285 */
[----:B------:R-:W-:Y:S01]  /*2e70*/  IMAD R137, R4, R2, R137 ;  /* 0x0000000204897224 */ /* 0x000fe200078e0289 */
[----:B------:R-:W-:Y:S01]  /*2e80*/  LOP3.LUT R2, R60, 0xc0, RZ, 0xc0, !PT ;  /* 0x000000c03c027812 */ /* 0x000fe200078ec0ff */
        /* <DEDUP_REMOVED lines=8> */
[----:B------:R-:W-:Y:S01]  /*2f10*/  @!P1 IMAD.IADD R8, R8, 0x1, -R5 ;  /* 0x0000000108089824 */ /* 0x000fe200078e0a05 */
[----:B------:R-:W-:Y:S01]  /*2f20*/  SHF.R.U32.HI R2, RZ, 0x2, R2 ;  /* 0x00000002ff027819 */ /* 0x000fe20000011602 */
[----:B------:R-:W-:Y:S01]  /*2f30*/  @!P0 IMAD.IADD R113, R113, 0x1, -R4 ;  /* 0x0000000171718824 */ /* 0x000fe200078e0a04 */
[C---:B------:R-:W-:Y:S01]  /*2f40*/  ISETP.GT.U32.AND P1, PT, R4.reuse, R125, PT ;  /* 0x0000007d0400720c */ /* 0x040fe20003f24070 */
[----:B------:R-:W-:Y:S01]  /*2f50*/  IMAD.MOV R6, RZ, RZ, -R6 ;  /* 0x000000ffff067224 */ /* 0x000fe200078e0a06 */
[----:B------:R-:W-:Y:S01]  /*2f60*/  ISETP.GT.U32.AND P0, PT, R4, R127, PT ;  /* 0x0000007f0400720c */ /* 0x000fe20003f04070 */
[----:B------:R-:W-:-:S02]  /*2f70*/  @!P5 IMAD.IADD R117, R117, 0x1, -R4 ;  /* 0x000000017575d824 */ /* 0x000fc400078e0a04 */
        /* <DEDUP_REMOVED lines=8> */
[----:B------:R-:W-:Y:S01]  /*3000*/  ISETP.GT.U32.AND P3, PT, R4, R123, PT ;  /* 0x0000007b0400720c */ /* 0x000fe20003f64070 */
[--C-:B------:R-:W-:Y:S01]  /*3010*/  @!P0 IMAD.IADD R127, R127, 0x1, -R4.reuse ;  /* 0x000000017f7f8824 */ /* 0x100fe200078e0a04 */
[----:B------:R-:W-:Y:S01]  /*3020*/  ISETP.GE.AND P1, PT, R155, RZ, PT ;  /* 0x000000ff9b00720c */ /* 0x000fe20003f26270 */
[--C-:B------:R-:W-:Y:S01]  /*3030*/  @!P6 IMAD.IADD R111, R111, 0x1, -R4.reuse ;  /* 0x000000016f6fe824 */ /* 0x100fe200078e0a04 */
[----:B------:R-:W-:Y:S01]  /*3040*/  ISETP.GE.AND P0, PT, R154, RZ, PT ;  /* 0x000000ff9a00720c */ /* 0x000fe20003f06270 */
[----:B------:R-:W-:Y:S01]  /*3050*/  IMAD.SHL.U32 R10, R60, 0x20, RZ ;  /* 0x000000203c0a7824 */ /* 0x000fe200078e00ff */
        /* <DEDUP_REMOVED lines=8> */
[----:B------:R-:W-:Y:S01]  /*30e0*/  ISETP.GT.U32.AND P3, PT, R5, R8, PT ;  /* 0x000000080500720c */ /* 0x000fe20003f64070 */
[----:B------:R-:W-:Y:S01]  /*30f0*/  @!P1 IMAD.MOV R9, RZ, RZ, -R9 ;  /* 0x000000ffff099224 */ /* 0x000fe200078e0a09 */
[----:B------:R-:W-:Y:S01]  /*3100*/  ISETP.GE.AND P1, PT, R149, RZ, PT ;  /* 0x000000ff9500720c */ /* 0x000fe20003f26270 */
[----:B------:R-:W-:Y:S01]  /*3110*/  @!P0 IMAD.MOV R11, RZ, RZ, -R11 ;  /* 0x000000ffff0b8224 */ /* 0x000fe200078e0a0b */
[----:B------:R-:W-:Y:S01]  /*3120*/  ISETP.GE.AND P0, PT, R148, RZ, PT ;  /* 0x000000ff9400720c */ /* 0x000fe20003f06270 */
[----:B------:R-:W-:Y:S01]  /*3130*/  IMAD.MOV.U32 R183, RZ, RZ, R123 ;  /* 0x000000ffffb77224 */ /* 0x000fe200078e007b */
[----:B------:R-:W-:Y:S01]  /*3140*/  LOP3.LUT R12, R10, 0x1c00, RZ, 0xc0, !PT ;  /* 0x00001c000a0c7812 */ /* 0x000fe200078ec0ff */
[--C-:B------:R-:W-:Y:S01]  /*3150*/  @!P2 IMAD.IADD R129, R129, 0x1, -R4.reuse ;  /* 0x000000018181a824 */ /* 0x100fe200078e0a04 */
[----:B------:R-:W-:Y:S01]  /*3160*/  ISETP.GE.AND P2, PT, R153, RZ, PT ;  /* 0x000000ff9900720c */ /* 0x000fe20003f46270 */
[--C-:B------:R-:W-:Y:S01]  /*3170*/  @!P5 IMAD.IADD R121, R121, 0x1, -R4.reuse ;  /* 0x000000017979d824 */ /* 0x100fe200078e0a04 */
[----:B------:R-:W-:Y:S01]  /*3180*/  ISETP.GT.U32.AND P5, PT, R4, R135, PT ;  /* 0x000000870400720c */ /* 0x000fe20003fa4070 */
[--C-:B------:R-:W-:Y:S01]  /*3190*/  @!P4 IMAD.IADD R133, R133, 0x1, -R4.reuse ;  /* 0x000000018585c824 */ /* 0x100fe200078e0a04 */
[----:B------:R-:W-:Y:S01]  /*31a0*/  ISETP.GE.AND P4, PT, R152, RZ, PT ;  /* 0x000000ff9800720c */ /* 0x000fe20003f86270 */
[----:B------:R-:W-:Y:S01]  /*31b0*/  @!P3 IMAD.IADD R8, R8, 0x1, -R5 ;  /* 0x000000010808b824 */ /* 0x000fe200078e0a05 */
[----:B------:R-:W-:Y:S01]  /*31c0*/  ISETP.GE.AND P3, PT, R151, RZ, PT ;  /* 0x000000ff9700720c */ /* 0x000fe20003f66270 */
[----:B------:R-:W-:Y:S01]  /*31d0*/  @!P1 IMAD.MOV R21, RZ, RZ, -R21 ;  /* 0x000000ffff159224 */ /* 0x000fe200078e0a15 */
[----:B------:R-:W-:Y:S01]  /*31e0*/  ISETP.GE.AND P1, PT, R119, RZ, PT ;  /* 0x000000ff7700720c */ /* 0x000fe20003f26270 */
[----:B------:R-:W-:Y:S01]  /*31f0*/  @!P0 IMAD.MOV R23, RZ, RZ, -R23 ;  /* 0x000000ffff178224 */ /* 0x000fe200078e0a17 */
[----:B------:R-:W-:Y:S01]  /*3200*/  ISETP.GE.AND P0, PT, R143, RZ, PT ;  /* 0x000000ff8f00720c */ /* 0x000fe20003f06270 */
[----:B------:R-:W-:Y:S01]  /*3210*/  IMAD.MOV.U32 R5, RZ, RZ, R17 ;  /* 0x000000ffff057224 */ /* 0x000fe200078e0011 */
[----:B------:R1:W-:Y:S01]  /*3220*/  STL [R1+0xd0], R12 ;  /* 0x0000d00c01007387 */ /* 0x0003e20000100800 */
[----:B------:R-:W-:Y:S01]  /*3230*/  @!P2 IMAD.MOV R13, RZ, RZ, -R13 ;  /* 0x000000ffff0da224 */ /* 0x000fe200078e0a0d */
[----:B------:R-:W-:Y:S01]  /*3240*/  ISETP.GE.AND P2, PT, R147, RZ, PT ;  /* 0x000000ff9300720c */ /* 0x000fe20003f46270 */
[----:B------:R-:W-:Y:S01]  /*3250*/  @!P5 IMAD.IADD R135, R135, 0x1, -R4 ;  /* 0x000000018787d824 */ /* 0x000fe200078e0a04 */
[----:B------:R-:W-:Y:S01]  /*3260*/  ISETP.GE.AND P5, PT, R150, RZ, PT ;  /* 0x000000ff9600720c */ /* 0x000fe20003fa6270 */
[----:B------:R-:W-:Y:S01]  /*3270*/  @!P4 IMAD.MOV R15, RZ, RZ, -R15 ;  /* 0x000000ffff0fc224 */ /* 0x000fe200078e0a0f */
[----:B------:R-:W-:Y:S01]  /*3280*/  ISETP.GE.AND P4, PT, R146, RZ, PT ;  /* 0x000000ff9200720c */ /* 0x000fe20003f86270 */
[----:B------:R-:W-:Y:S01]  /*3290*/  @!P3 IMAD.MOV R5, RZ, RZ, -R5 ;  /* 0x000000ffff05b224 */ /* 0x000fe200078e0a05 */
[----:B------:R-:W-:Y:S01]  /*32a0*/  ISETP.GE.AND P3, PT, R145, RZ, PT ;  /* 0x000000ff9100720c */ /* 0x000fe20003f66270 */
[----:B------:R-:W-:Y:S01]  /*32b0*/  @!P1 IMAD.MOV R33, RZ, RZ, -R33 ;  /* 0x000000ffff219224 */ /* 0x000fe200078e0a21 */
[----:B------:R-:W-:Y:S01]  /*32c0*/  ISETP.GE.AND P1, PT, R138, RZ, PT ;  /* 0x000000ff8a00720c */ /* 0x000fe20003f26270 */
[----:B------:R-:W-:Y:S01]  /*32d0*/  @!P0 IMAD.MOV R35, RZ, RZ, -R35 ;  /* 0x000000ffff238224 */ /* 0x000fe200078e0a23 */
[----:B------:R-:W-:Y:S01]  /*32e0*/  ISETP.GE.AND P0, PT, R136, RZ, PT ;  /* 0x000000ff8800720c */ /* 0x000fe20003f06270 */
[----:B0-----:R-:W-:Y:S01]  /*32f0*/  IMAD.MOV.U32 R119, RZ, RZ, R25 ;  /* 0x000000ffff777224 */ /* 0x001fe200078e0019 */
[----:B------:R0:W-:Y:S01]  /*3300*/  STL [R1+0xd4], R14 ;  /* 0x0000d40e01007387 */ /* 0x0001e20000100800 */
[----:B------:R-:W-:-:S02]  /*3310*/  IMAD.MOV.U32 R211, RZ, RZ, R121 ;  /* 0x000000ffffd37224 */ /* 0x000fc400078e0079 */
        /* <DEDUP_REMOVED lines=12> */
[----:B------:R-:W-:-:S02]  /*33e0*/  IMAD.SHL.U32 R6, R3, 0x80, RZ ;  /* 0x0000008003067824 */ /* 0x000fc400078e00ff */
        /* <DEDUP_REMOVED lines=25> */
[----:B------:R-:W-:Y:S01]  /*3580*/  IMAD.SHL.U32 R3, R3, 0x10, RZ ;  /* 0x0000001003037824 */ /* 0x000fe200078e00ff */
[----:B------:R-:W-:Y:S01]  /*3590*/  LOP3.LUT R2, R2, 0x1fe, R7, 0x78, !PT ;  /* 0x000001fe02027812 */ /* 0x000fe200078e7807 */
        /* <DEDUP_REMOVED lines=12> */
[----:B------:R-:W-:Y:S01]  /*3660*/  @!P6 IMAD.IADD R137, R137, 0x1, -R4 ;  /* 0x000000018989e824 */ /* 0x000fe200078e0a04 */
[----:B------:R-:W-:Y:S01]  /*3670*/  LOP3.LUT R4, RZ, c[0x0][0x17c], RZ, 0x33, !PT ;  /* 0x00005f00ff047a12 */ /* 0x000fe200078e33ff */
        /* <DEDUP_REMOVED lines=12> */
[----:B------:R-:W-:Y:S01]  /*3740*/  IMAD.IADD R10, R6, 0x1, R3 ;  /* 0x00000001060a7824 */ /* 0x000fe200078e0203 */
        /* <DEDUP_REMOVED lines=13> */
[----:B------:R-:W-:Y:S01]  /*3820*/  IMAD.MOV.U32 R189, RZ, RZ, R131 ;  /* 0x000000ffffbd7224 */ /* 0x000fe200078e0083 */
        /* <DEDUP_REMOVED lines=14> */
[----:B------:R-:W-:Y:S01]  /*3910*/  LOP3.LUT R3, R6, R12, R3, 0xfe, !PT ;  /* 0x0000000c06037212 */ /* 0x000fe200078efe03 */
        /* <DEDUP_REMOVED lines=11> */
[----:B------:R-:W-:Y:S01]  /*39d0*/  ISETP.NE.AND P0, PT, RZ, c[0x0][0x178], PT ;  /* 0x00005e00ff007a0c */ /* 0x000fe20003f05270 */
[----:B------:R-:W-:Y:S01]  /*39e0*/  IMAD R10, R56, c[0x0][0x188], RZ ;  /* 0x00006200380a7a24 */ /* 0x000fe200078e02ff */
        /* <DEDUP_REMOVED lines=9> */
[----:B------:R-:W-:Y:S01]  /*3a80*/  @!P1 IMAD.MOV R8, RZ, RZ, -R8 ;  /* 0x000000ffff089224 */ /* 0x000fe200078e0a08 */
[----:B------:R-:W-:Y:S01]  /*3a90*/  LOP3.LUT R240, R2, 0x40, RZ, 0x3c, !PT ;  /* 0x0000004002f07812 */ /* 0x000fe200078e3cff */
[----:B------:R-:W-:Y:S01]  /*3aa0*/  IMAD R10, R46, c[0x0][0x188], RZ ;  /* 0x000062002e0a7a24 */ /* 0x000fe200078e02ff */
[----:B------:R-:W-:Y:S01]  /*3ab0*/  SEL R25, R4, R9, !P3 ;  /* 0x0000000904197207 */ /* 0x000fe20005800000 */
[----:B------:R-:W-:Y:S01]  /*3ac0*/  IMAD R10, R40, c[0x0][0x188], RZ ;  /* 0x00006200280a7a24 */ /* 0x000fe200078e02ff */
[----:B------:R-:W-:Y:S01]  /*3ad0*/  @!P0 LOP3.LUT R8, RZ, c[0x0][0x178], RZ, 0x33, !PT ;  /* 0x00005e00ff088a12 */ /* 0x000fe200078e33ff */
[----:B------:R-:W-:Y:S01]  /*3ae0*/  IMAD R10, R34, c[0x0][0x188], RZ ;  /* 0x00006200220a7a24 */ /* 0x000fe200078e02ff */
[C---:B------:R-:W-:Y:S01]  /*3af0*/  SEL R9, R4.reuse, R11, !P3 ;  /* 0x0000000b04097207 */ /* 0x040fe20005800000 */
[----:B------:R-:W-:Y:S01]  /*3b00*/  IMAD R25, R25, c[0x0][0x190], RZ ;  /* 0x0000640019197a24 */ /* 0x000fe200078e02ff */
[----:B------:R-:W-:Y:S01]  /*3b10*/  SEL R17, R4, R13, !P3 ;  /* 0x0000000d04117207 */ /* 0x000fe20005800000 */
[----:B------:R-:W-:Y:S01]  /*3b20*/  IMAD R8, R8, c[0x0][0x184], RZ ;  /* 0x0000610008087a24 */ /* 0x000fe200078e02ff */
[C---:B------:R-:W-:Y:S01]  /*3b30*/  SEL R11, R4.reuse, R15, !P3 ;  /* 0x0000000f040b7207 */ /* 0x040fe20005800000 */
[----:B------:R-:W-:Y:S01]  /*3b40*/  @!P5 IMAD.MOV R131, RZ, RZ, -R131 ;  /* 0x000000ffff83d224 */ /* 0x000fe200078e0a83 */
[C---:B-1----:R-:W-:Y:S01]  /*3b50*/  SEL R12, R4.reuse, R5, !P3 ;  /* 0x00000005040c7207 */ /* 0x042fe20005800000 */
[----:B------:R-:W-:Y:S01]  /*3b60*/  @!P2 IMAD.MOV R137, RZ, RZ, -R137 ;  /* 0x000000ffff89a224 */ /* 0x000fe200078e0a89 */
[C---:B------:R-:W-:Y:S01]  /*3b70*/  SEL R20, R4.reuse, R19, !P3 ;  /* 0x0000001304147207 */ /* 0x040fe20005800000 */
[----:B------:R-:W-:Y:S01]  /*3b80*/  @!P4 IMAD.MOV R189, RZ, RZ, -R189 ;  /* 0x000000ffffbdc224 */ /* 0x000fe200078e0abd */
[----:B------:R-:W-:Y:S01]  /*3b90*/  SEL R13, R4, R21, !P3 ;  /* 0x00000015040d7207 */ /* 0x000fe20005800000 */
[----:B------:R-:W-:Y:S01]  /*3ba0*/  IMAD R10, R26, c[0x0][0x188], RZ ;  /* 0x000062001a0a7a24 */ /* 0x000fe200078e02ff */
[C---:B------:R-:W-:Y:S01]  /*3bb0*/  SEL R15, R4.reuse, R23, !P3 ;  /* 0x00000017040f7207 */ /* 0x040fe20005800000 */
[----:B------:R-:W-:Y:S01]  /*3bc0*/  IMAD R9, R9, c[0x0][0x190], RZ ;  /* 0x0000640009097a24 */ /* 0x000fe200078e02ff */
[C---:B------:R-:W-:Y:S01]  /*3bd0*/  SEL R21, R4.reuse, R119, !P3 ;  /* 0x0000007704157207 */ /* 0x040fe20005800000 */
[----:B------:R-:W-:Y:S01]  /*3be0*/  IMAD R17, R17, c[0x0][0x190], RZ ;  /* 0x0000640011117a24 */ /* 0x000fe200078e02ff */
[C---:B------:R-:W-:Y:S01]  /*3bf0*/  SEL R30, R4.reuse, R27, !P3 ;  /* 0x0000001b041e7207 */ /* 0x040fe20005800000 */
[----:B------:R-:W-:Y:S01]  /*3c00*/  IMAD R11, R11, c[0x0][0x190], RZ ;  /* 0x000064000b0b7a24 */ /* 0x000fe200078e02ff */
[----:B------:R-:W-:Y:S01]  /*3c10*/  SEL R120, R4, R29, !P3 ;  /* 0x0000001d04787207 */ /* 0x000fe20005800000 */
[----:B------:R-:W-:Y:S01]  /*3c20*/  IMAD R12, R12, c[0x0][0x190], RZ ;  /* 0x000064000c0c7a24 */ /* 0x000fe200078e02ff */
[----:B------:R-:W-:Y:S01]  /*3c30*/  SEL R121, R4, R31, !P3 ;  /* 0x0000001f04797207 */ /* 0x000fe20005800000 */
[----:B------:R-:W-:Y:S01]  /*3c40*/  IMAD R20, R20, c[0x0][0x190], RZ ;  /* 0x0000640014147a24 */ /* 0x000fe200078e02ff */
[C---:B------:R-:W-:Y:S01]  /*3c50*/  SEL R123, R4.reuse, R33, !P3 ;  /* 0x00000021047b7207 */ /* 0x040fe20005800000 */
[----:B------:R-:W-:Y:S01]  /*3c60*/  IMAD R13, R13, c[0x0][0x190], RZ ;  /* 0x000064000d0d7a24 */ /* 0x000fe200078e02ff */
[C---:B------:R-:W-:Y:S01]  /*3c70*/  SEL R129, R4.reuse, R35, !P3 ;  /* 0x0000002304817207 */ /* 0x040fe20005800000 */
[----:B------:R-:W-:Y:S01]  /*3c80*/  IMAD R15, R15, c[0x0][0x190], RZ ;  /* 0x000064000f0f7a24 */ /* 0x000fe200078e02ff */
[----:B------:R-:W-:Y:S01]  /*3c90*/  SEL R130, R4, R37, !P3 ;  /* 0x0000002504827207 */ /* 0x000fe20005800000 */
[----:B------:R-:W-:Y:S01]  /*3ca0*/  IMAD R21, R21, c[0x0][0x190], RZ ;  /* 0x0000640015157a24 */ /* 0x000fe200078e02ff */
[----:B------:R-:W-:Y:S01]  /*3cb0*/  LEA R28, P6, R8, c[0x0][0x160], 0x1 ;  /* 0x00005800081c7a11 */ /* 0x000fe200078c08ff */
[----:B------:R-:W-:Y:S01]  /*3cc0*/  IMAD R30, R30, c[0x0][0x190], RZ ;  /* 0x000064001e1e7a24 */ /* 0x000fe200078e02ff */
[----:B------:R-:W-:Y:S01]  /*3cd0*/  LEA R26, P0, R25, c[0x0][0x168], 0x1 ;  /* 0x00005a00191a7a11 */ /* 0x000fe200078008ff */
        /* <DEDUP_REMOVED lines=97> */
[----:B------:R-:W-:Y:S01]  /*42f0*/  SEL R189, R4, R189, !P3 ;  /* 0x000000bd04bd7207 */ /* 0x000fe20005800000 */
[----:B------:R-:W-:Y:S01]  /*4300*/  IMAD R4, R58, c[0x0][0x188], RZ ;  /* 0x000062003a047a24 */ /* 0x000fe200078e02ff */
[----:B------:R-:W-:Y:S01]  /*4310*/  LEA.HI.X.SX32 R29, R8, c[0x0][0x164], 0x1, P6 ;  /* 0x00005900081d7a11 */ /* 0x000fe200030f0eff */
[----:B------:R-:W-:Y:S01]  /*4320*/  IMAD R4, R54, c[0x0][0x188], RZ ;  /* 0x0000620036047a24 */ /* 0x000fe200078e02ff */
[----:B------:R-:W-:Y:S01]  /*4330*/  LEA.HI.X.SX32 R25, R25, c[0x0][0x16c], 0x1, P0 ;  /* 0x00005b0019197a11 */ /* 0x000fe200000f0eff */
[----:B------:R-:W-:Y:S01]  /*4340*/  IMAD R4, R44, c[0x0][0x188], RZ ;  /* 0x000062002c047a24 */ /* 0x000fe200078e02ff */
[----:B------:R-:W-:Y:S01]  /*4350*/  LEA R218, P1, R9, c[0x0][0x168], 0x1 ;  /* 0x00005a0009da7a11 */ /* 0x000fe200078208ff */
        /* <DEDUP_REMOVED lines=13> */
[----:B------:R-:W-:Y:S01]  /*4430*/  LEA.HI.X.SX32 R9, R9, c[0x0][0x16c], 0x1, P1 ;  /* 0x00005b0009097a11 */ /* 0x000fe200008f0eff */
[----:B------:R-:W-:Y:S01]  /*4440*/  IMAD R4, R32, c[0x0][0x188], RZ ;  /* 0x0000620020047a24 */ /* 0x000fe200078e02ff */
[----:B------:R-:W-:Y:S01]  /*4450*/  LEA.HI.X.SX32 R17, R17, c[0x0][0x16c], 0x1, P2 ;  /* 0x00005b0011117a11 */ /* 0x000fe200010f0eff */
[----:B------:R-:W-:Y:S01]  /*4460*/  IMAD R4, R24, c[0x0][0x188], RZ ;  /* 0x0000620018047a24 */ /* 0x000fe200078e02ff */
[----:B------:R-:W-:Y:S01]  /*4470*/  LEA.HI.X.SX32 R11, R11, c[0x0][0x16c], 0x1, P3 ;  /* 0x00005b000b0b7a11 */ /* 0x000fe200018f0eff */
[----:B------:R-:W-:Y:S01]  /*4480*/  IMAD.MOV.U32 R6, RZ, RZ, c[0x0][0x18c] ;  /* 0x00006300ff067624 */ /* 0x000fe200078e00ff */
[----:B------:R-:W-:Y:S01]  /*4490*/  LEA.HI.X.SX32 R12, R12, c[0x0][0x16c], 0x1, P4 ;  /* 0x00005b000c0c7a11 */ /* 0x000fe200020f0eff */
[----:B------:R-:W-:Y:S01]  /*44a0*/  CS2R R48, SRZ ;  /* 0x0000000000307805 */ /* 0x000fe2000001ff00 */
[----:B------:R-:W-:Y:S01]  /*44b0*/  LEA.HI.X.SX32 R20, R20, c[0x0][0x16c], 0x1, P5 ;  /* 0x00005b0014147a11 */ /* 0x000fe200028f0eff */
[----:B------:R-:W-:Y:S01]  /*44c0*/  CS2R R50, SRZ ;  /* 0x0000000000327805 */ /* 0x000fe2000001ff00 */
[----:B------:R-:W-:Y:S01]  /*44d0*/  LEA.HI.X.SX32 R13, R13, c[0x0][0x16c], 0x1, P6 ;  /* 0x00005b000d0d7a11 */ /* 0x000fe200030f0eff */
[----:B------:R-:W-:Y:S01]  /*44e0*/  CS2R R52, SRZ ;  /* 0x0000000000347805 */ /* 0x000fe2000001ff00 */
[----:B------:R-:W-:Y:S01]  /*44f0*/  LEA.HI.X.SX32 R15, R15, c[0x0][0x16c], 0x1, P0 ;  /* 0x00005b000f0f7a11 */ /* 0x000fe200000f0eff */
[----:B------:R-:W-:Y:S01]  /*4500*/  CS2R R54, SRZ ;  /* 0x0000000000367805 */ /* 0x000fe2000001ff00 */
[----:B------:R-:W-:Y:S01]  /*4510*/  LEA R27, P1, R21, c[0x0][0x168], 0x1 ;  /* 0x00005a00151b7a11 */ /* 0x000fe200078208ff */
        /* <DEDUP_REMOVED lines=38> */
[----:B------:R-:W-:Y:S01]  /*4780*/  IMAD.SHL.U32 R6, R6, 0x40, RZ ;  /* 0x0000004006067824 */ /* 0x000fe200078e00ff */
        /* <DEDUP_REMOVED lines=18> */
[----:B------:R-:W-:-:S02]  /*48b0*/  LEA R150, P2, R149, c[0x0][0x168], 0x1 ;  /* 0x00005a0095967a11 */ /* 0x000fc400078408ff */
[----:B------:R-:W-:Y:S02]  /*48c0*/  LEA R192, P3, R151, c[0x0][0x168], 0x1 ;  /* 0x00005a0097c07a11 */ /* 0x000fe400078608ff */
[----:B------:R-:W-:Y:S02]  /*48d0*/  LEA R226, P4, R152, c[0x0][0x168], 0x1 ;  /* 0x00005a0098e27a11 */ /* 0x000fe400078808ff */
[----:B------:R-:W-:Y:S02]  /*48e0*/  LEA R154, P5, R153, c[0x0][0x168], 0x1 ;  /* 0x00005a00999a7a11 */ /* 0x000fe400078a08ff */
[----:B------:R-:W-:Y:S02]  /*48f0*/  LEA R191, P6, R155, c[0x0][0x168], 0x1 ;  /* 0x00005a009bbf7a11 */ /* 0x000fe400078c08ff */
[----:B------:R-:W-:Y:S02]  /*4900*/  LEA R227, P0, R193, c[0x0][0x168], 0x1 ;  /* 0x00005a00c1e37a11 */ /* 0x000fe400078008ff */
[----:B------:R-:W-:-:S02]  /*4910*/  LEA.HI.X.SX32 R148, R148, c[0x0][0x16c], 0x1, P1 ;  /* 0x00005b0094947a11 */ /* 0x000fc400008f0eff */
[----:B------:R-:W-:Y:S02]  /*4920*/  LEA.HI.X.SX32 R149, R149, c[0x0][0x16c], 0x1, P2 ;  /* 0x00005b0095957a11 */ /* 0x000fe400010f0eff */
[----:B------:R-:W-:Y:S02]  /*4930*/  LEA.HI.X.SX32 R151, R151, c[0x0][0x16c], 0x1, P3 ;  /* 0x00005b0097977a11 */ /* 0x000fe400018f0eff */
[----:B------:R-:W-:Y:S02]  /*4940*/  LEA.HI.X.SX32 R152, R152, c[0x0][0x16c], 0x1, P4 ;  /* 0x00005b0098987a11 */ /* 0x000fe400020f0eff */
[----:B------:R-:W-:Y:S02]  /*4950*/  LEA.HI.X.SX32 R153, R153, c[0x0][0x16c], 0x1, P5 ;  /* 0x00005b0099997a11 */ /* 0x000fe400028f0eff */
[----:B------:R-:W-:Y:S02]  /*4960*/  LEA.HI.X.SX32 R155, R155, c[0x0][0x16c], 0x1, P6 ;  /* 0x00005b009b9b7a11 */ /* 0x000fe400030f0eff */
[----:B------:R-:W-:-:S02]  /*4970*/  LEA.HI.X.SX32 R193, R193, c[0x0][0x16c], 0x1, P0 ;  /* 0x00005b00c1c17a11 */ /* 0x000fc400000f0eff */
[----:B------:R-:W-:Y:S02]  /*4980*/  LEA R157, P1, R156, c[0x0][0x168], 0x1 ;  /* 0x00005a009c9d7a11 */ /* 0x000fe400078208ff */
[----:B------:R-:W-:Y:S02]  /*4990*/  LEA R194, P2, R158, c[0x0][0x168], 0x1 ;  /* 0x00005a009ec27a11 */ /* 0x000fe400078408ff */
[----:B------:R-:W-:Y:S02]  /*49a0*/  LEA R228, P3, R195, c[0x0][0x168], 0x1 ;  /* 0x00005a00c3e47a11 */ /* 0x000fe400078608ff */
[----:B------:R-:W-:Y:S02]  /*49b0*/  LEA R160, P4, R159, c[0x0][0x168], 0x1 ;  /* 0x00005a009fa07a11 */ /* 0x000fe400078808ff */
[----:B------:R-:W-:Y:S02]  /*49c0*/  LEA R196, P5, R161, c[0x0][0x168], 0x1 ;  /* 0x00005a00a1c47a11 */ /* 0x000fe400078a08ff */
[----:B------:R-:W-:-:S02]  /*49d0*/  LEA R229, P6, R197, c[0x0][0x168], 0x1 ;  /* 0x00005a00c5e57a11 */ /* 0x000fc400078c08ff */
[----:B------:R-:W-:Y:S02]  /*49e0*/  LEA R163, P0, R162, c[0x0][0x168], 0x1 ;  /* 0x00005a00a2a37a11 */ /* 0x000fe400078008ff */
[----:B------:R-:W-:Y:S02]  /*49f0*/  LEA.HI.X.SX32 R156, R156, c[0x0][0x16c], 0x1, P1 ;  /* 0x00005b009c9c7a11 */ /* 0x000fe400008f0eff */
[----:B------:R-:W-:Y:S02]  /*4a00*/  LEA.HI.X.SX32 R158, R158, c[0x0][0x16c], 0x1, P2 ;  /* 0x00005b009e9e7a11 */ /* 0x000fe400010f0eff */
[----:B------:R-:W-:Y:S02]  /*4a10*/  LEA.HI.X.SX32 R195, R195, c[0x0][0x16c], 0x1, P3 ;  /* 0x00005b00c3c37a11 */ /* 0x000fe400018f0eff */
[----:B------:R-:W-:Y:S02]  /*4a20*/  LEA.HI.X.SX32 R159, R159, c[0x0][0x16c], 0x1, P4 ;  /* 0x00005b009f9f7a11 */ /* 0x000fe400020f0eff */
[----:B------:R-:W-:-:S02]  /*4a30*/  LEA.HI.X.SX32 R161, R161, c[0x0][0x16c], 0x1, P5 ;  /* 0x00005b00a1a17a11 */ /* 0x000fc400028f0eff */
[----:B------:R-:W-:Y:S02]  /*4a40*/  LEA.HI.X.SX32 R197, R197, c[0x0][0x16c], 0x1, P6 ;  /* 0x00005b00c5c57a11 */ /* 0x000fe400030f0eff */
[----:B------:R-:W-:Y:S02]  /*4a50*/  LEA.HI.X.SX32 R162, R162, c[0x0][0x16c], 0x1, P0 ;  /* 0x00005b00a2a27a11 */ /* 0x000fe400000f0eff */
[----:B------:R-:W-:Y:S02]  /*4a60*/  LEA R198, P1, R164, c[0x0][0x168], 0x1 ;  /* 0x00005a00a4c67a11 */ /* 0x000fe400078208ff */
[----:B------:R-:W-:Y:S02]  /*4a70*/  LEA R230, P2, R199, c[0x0][0x168], 0x1 ;  /* 0x00005a00c7e67a11 */ /* 0x000fe400078408ff */
[----:B------:R-:W-:Y:S02]  /*4a80*/  LEA R166, P3, R165, c[0x0][0x168], 0x1 ;  /* 0x00005a00a5a67a11 */ /* 0x000fe400078608ff */
[----:B------:R-:W-:-:S02]  /*4a90*/  LEA R200, P4, R167, c[0x0][0x168], 0x1 ;  /* 0x00005a00a7c87a11 */ /* 0x000fc400078808ff */
[----:B------:R-:W-:Y:S02]  /*4aa0*/  LEA R231, P5, R201, c[0x0][0x168], 0x1 ;  /* 0x00005a00c9e77a11 */ /* 0x000fe400078a08ff */
[----:B------:R-:W-:Y:S02]  /*4ab0*/  LEA R169, P6, R168, c[0x0][0x168], 0x1 ;  /* 0x00005a00a8a97a11 */ /* 0x000fe400078c08ff */
[----:B------:R-:W-:Y:S02]  /*4ac0*/  LEA R202, P0, R170, c[0x0][0x168], 0x1 ;  /* 0x00005a00aaca7a11 */ /* 0x000fe400078008ff */
[----:B------:R-:W-:Y:S02]  /*4ad0*/  LEA.HI.X.SX32 R164, R164, c[0x0][0x16c], 0x1, P1 ;  /* 0x00005b00a4a47a11 */ /* 0x000fe400008f0eff */
[----:B------:R-:W-:Y:S02]  /*4ae0*/  LEA.HI.X.SX32 R199, R199, c[0x0][0x16c], 0x1, P2 ;  /* 0x00005b00c7c77a11 */ /* 0x000fe400010f0eff */
[----:B------:R-:W-:-:S02]  /*4af0*/  LEA.HI.X.SX32 R165, R165, c[0x0][0x16c], 0x1, P3 ;  /* 0x00005b00a5a57a11 */ /* 0x000fc400018f0eff */
[----:B------:R-:W-:Y:S02]  /*4b00*/  LEA.HI.X.SX32 R167, R167, c[0x0][0x16c], 0x1, P4 ;  /* 0x00005b00a7a77a11 */ /* 0x000fe400020f0eff */
[----:B------:R-:W-:Y:S02]  /*4b10*/  LEA.HI.X.SX32 R201, R201, c[0x0][0x16c], 0x1, P5 ;  /* 0x00005b00c9c97a11 */ /* 0x000fe400028f0eff */
[----:B------:R-:W-:Y:S02]  /*4b20*/  LEA.HI.X.SX32 R168, R168, c[0x0][0x16c], 0x1, P6 ;  /* 0x00005b00a8a87a11 */ /* 0x000fe400030f0eff */
[----:B------:R-:W-:Y:S02]  /*4b30*/  LEA.HI.X.SX32 R170, R170, c[0x0][0x16c], 0x1, P0 ;  /* 0x00005b00aaaa7a11 */ /* 0x000fe400000f0eff */
[----:B------:R-:W-:Y:S02]  /*4b40*/  LEA R232, P1, R203, c[0x0][0x168], 0x1 ;  /* 0x00005a00cbe87a11 */ /* 0x000fe400078208ff */
        /* <DEDUP_REMOVED lines=20> */
[----:B------:R-:W-:Y:S02]  /*4c90*/  SHF.R.S32.HI R4, RZ, 0x1f, R5 ;  /* 0x0000001fff047819 */ /* 0x000fe40000011405 */
[----:B------:R-:W-:Y:S02]  /*4ca0*/  LEA.HI.X.SX32 R177, R177, c[0x0][0x16c], 0x1, P1 ;  /* 0x00005b00b1b17a11 */ /* 0x000fe400008f0eff */
[----:B------:R-:W-:Y:S02]  /*4cb0*/  LEA.HI.X.SX32 R179, R179, c[0x0][0x16c], 0x1, P2 ;  /* 0x00005b00b3b37a11 */ /* 0x000fe400010f0eff */
[----:B------:R-:W-:Y:S02]  /*4cc0*/  LEA.HI.X.SX32 R209, R209, c[0x0][0x16c], 0x1, P3 ;  /* 0x00005b00d1d17a11 */ /* 0x000fe400018f0eff */
[----:B------:R-:W-:-:S02]  /*4cd0*/  LEA.HI.X.SX32 R180, R180, c[0x0][0x16c], 0x1, P4 ;  /* 0x00005b00b4b47a11 */ /* 0x000fc400020f0eff */
[----:B------:R-:W-:Y:S02]  /*4ce0*/  LEA.HI.X.SX32 R182, R182, c[0x0][0x16c], 0x1, P5 ;  /* 0x00005b00b6b67a11 */ /* 0x000fe400028f0eff */
[----:B------:R-:W-:Y:S02]  /*4cf0*/  LEA.HI.X.SX32 R211, R211, c[0x0][0x16c], 0x1, P6 ;  /* 0x00005b00d3d37a11 */ /* 0x000fe400030f0eff */
[----:B------:R-:W-:Y:S02]  /*4d00*/  LEA.HI.X.SX32 R183, R183, c[0x0][0x16c], 0x1, P0 ;  /* 0x00005b00b7b77a11 */ /* 0x000fe400000f0eff */
[----:B------:R-:W-:Y:S02]  /*4d10*/  LEA R212, P1, R185, c[0x0][0x168], 0x1 ;  /* 0x00005a00b9d47a11 */ /* 0x000fe400078208ff */
[----:B------:R-:W-:Y:S02]  /*4d20*/  LEA R237, P2, R213, c[0x0][0x168], 0x1 ;  /* 0x00005a00d5ed7a11 */ /* 0x000fe400078408ff */
[----:B------:R-:W-:-:S02]  /*4d30*/  LEA R190, P3, R186, c[0x0][0x168], 0x1 ;  /* 0x00005a00babe7a11 */ /* 0x000fc400078608ff */
[----:B------:R-:W-:Y:S02]  /*4d40*/  LEA R214, P4, R187, c[0x0][0x168], 0x1 ;  /* 0x00005a00bbd67a11 */ /* 0x000fe400078808ff */
[----:B------:R-:W-:Y:S02]  /*4d50*/  LEA R238, P5, R215, c[0x0][0x168], 0x1 ;  /* 0x00005a00d7ee7a11 */ /* 0x000fe400078a08ff */
[----:B------:R-:W-:Y:S02]  /*4d60*/  LEA R216, P6, R188, c[0x0][0x168], 0x1 ;  /* 0x00005a00bcd87a11 */ /* 0x000fe400078c08ff */
[----:B------:R-:W-:Y:S02]  /*4d70*/  LEA R217, P0, R189, c[0x0][0x168], 0x1 ;  /* 0x00005a00bdd97a11 */ /* 0x000fe400078008ff */
[C---:B------:R-:W-:Y:S01]  /*4d80*/  SHF.L.U64.HI R4, R5.reuse, 0x1, R4 ;  /* 0x0000000105047819 */ /* 0x040fe20000010204 */
[----:B------:R-:W-:Y:S01]  /*4d90*/  IMAD.SHL.U32 R5, R5, 0x2, RZ ;  /* 0x0000000205057824 */ /* 0x000fe200078e00ff */
[----:B------:R-:W-:-:S02]  /*4da0*/  LEA.HI.X.SX32 R185, R185, c[0x0][0x16c], 0x1, P1 ;  /* 0x00005b00b9b97a11 */ /* 0x000fc400008f0eff */
[----:B------:R-:W-:Y:S02]  /*4db0*/  LEA.HI.X.SX32 R213, R213, c[0x0][0x16c], 0x1, P2 ;  /* 0x00005b00d5d57a11 */ /* 0x000fe400010f0eff */
[----:B------:R-:W-:Y:S02]  /*4dc0*/  LEA.HI.X.SX32 R186, R186, c[0x0][0x16c], 0x1, P3 ;  /* 0x00005b00baba7a11 */ /* 0x000fe400018f0eff */
[----:B------:R-:W-:Y:S02]  /*4dd0*/  LEA.HI.X.SX32 R187, R187, c[0x0][0x16c], 0x1, P4 ;  /* 0x00005b00bbbb7a11 */ /* 0x000fe400020f0eff */
[----:B------:R-:W-:Y:S02]  /*4de0*/  LEA.HI.X.SX32 R215, R215, c[0x0][0x16c], 0x1, P5 ;  /* 0x00005b00d7d77a11 */ /* 0x000fe400028f0eff */
[----:B------:R-:W-:Y:S02]  /*4df0*/  LEA.HI.X.SX32 R188, R188, c[0x0][0x16c], 0x1, P6 ;  /* 0x00005b00bcbc7a11 */ /* 0x000fe400030f0eff */
[----:B------:R-:W-:-:S02]  /*4e00*/  LEA.HI.X.SX32 R189, R189, c[0x0][0x16c], 0x1, P0 ;  /* 0x00005b00bdbd7a11 */ /* 0x000fc400000f0eff */
[----:B------:R-:W-:Y:S02]  /*4e10*/  LOP3.LUT R8, R3, 0x40, RZ, 0x3c, !PT ;  /* 0x0000004003087812 */ /* 0x000fe400078e3cff */
[C---:B------:R-:W-:Y:S02]  /*4e20*/  LOP3.LUT R23, R7.reuse, 0x20, RZ, 0x3c, !PT ;  /* 0x0000002007177812 */ /* 0x040fe400078e3cff */
[C---:B------:R-:W-:Y:S02]  /*4e30*/  LOP3.LUT R24, R7.reuse, 0x40, RZ, 0x3c, !PT ;  /* 0x0000004007187812 */ /* 0x040fe400078e3cff */
[----:B0-----:R-:W-:Y:S02]  /*4e40*/  LOP3.LUT R14, R7, 0x60, RZ, 0x3c, !PT ;  /* 0x00000060070e7812 */ /* 0x001fe400078e3cff */
.L_x_3:
[C---:B------:R-:W-:Y:S01]  /*4e50*/  ISETP.GE.AND P0, PT, R239.reuse, UR4, PT ;  /* 0x00000004ef007c0c */ /* 0x040fe2000bf06270 */
[C---:B------:R-:W-:Y:S01]  /*4e60*/  IMAD R32, R239.reuse, c[0x0][0x188], RZ ;  /* 0x00006200ef207a24 */ /* 0x040fe200078e02ff */
[C---:B------:R-:W-:Y:S02]  /*4e70*/  LOP3.LUT R34, R239.reuse, 0x8, RZ, 0xfc, !PT ;  /* 0x00000008ef227812 */ /* 0x040fe400078efcff */
[----:B------:R-:W-:Y:S01]  /*4e80*/  PRMT R119, RZ, 0x7610, R119 ;  /* 0x00007610ff777816 */ /* 0x000fe20000000077 */
[----:B------:R-:W-:Y:S01]  /*4e90*/  IMAD.WIDE R32, R32, 0x2, R28 ;  /* 0x0000000220207825 */ /* 0x000fe200078e021c */
[----:B------:R-:W-:-:S02]  /*4ea0*/  LOP3.LUT R35, R239, 0x8, RZ, 0xfc, !PT ;  /* 0x00000008ef237812 */ /* 0x000fc400078efcff */
[----:B------:R-:W-:Y:S02]  /*4eb0*/  ISETP.GE.AND P1, PT, R34, UR4, PT ;  /* 0x0000000422007c0c */ /* 0x000fe4000bf26270 */
[----:B------:R-:W-:Y:S01]  /*4ec0*/  LOP3.LUT R34, R239, 0x10, RZ, 0xfc, !PT ;  /* 0x00000010ef227812 */ /* 0x000fe200078efcff */
[----:B------:R-:W-:Y:S02]  /*4ed0*/  IMAD R35, R35, c[0x0][0x188], RZ ;  /* 0x0000620023237a24 */ /* 0x000fe400078e02ff */
[----:B------:R0:W2:Y:S01]  /*4ee0*/  @!P0 LDG.E.U16 R119, [R32.64] ;  /* 0x0000000620778981 */ /* 0x0000a2000c1e1500 */
[----:B------:R-:W-:Y:S02]  /*4ef0*/  PRMT R65, RZ, 0x7610, R65 ;  /* 0x00007610ff417816 */ /* 0x000fe40000000041 */
[----:B------:R-:W-:Y:S02]  /*4f00*/  LOP3.LUT R125, R239, 0x10, RZ, 0xfc, !PT ;  /* 0x00000010ef7d7812 */ /* 0x000fe400078efcff */
[----:B------:R-:W-:Y:S01]  /*4f10*/  ISETP.GE.AND P0, PT, R34, UR4, PT ;  /* 0x0000000422007c0c */ /* 0x000fe2000bf06270 */
[----:B0-----:R-:W-:Y:S01]  /*4f20*/  IMAD.WIDE R32, R35, 0x2, R28 ;  /* 0x0000000223207825 */ /* 0x001fe200078e021c */
[----:B------:R-:W-:-:S03]  /*4f30*/  PRMT R64, RZ, 0x7610, R64 ;  /* 0x00007610ff407816 */ /* 0x000fc60000000040 */
[----:B------:R-:W-:Y:S01]  /*4f40*/  IMAD R125, R125, c[0x0][0x188], RZ ;  /* 0x000062007d7d7a24 */ /* 0x000fe200078e02ff */
[----:B------:R0:W3:Y:S01]  /*4f50*/  @!P1 LDG.E.U16 R65, [R32.64] ;  /* 0x0000000620419981 */ /* 0x0000e2000c1e1500 */
[C---:B------:R-:W-:Y:S02]  /*4f60*/  LOP3.LUT R35, R239.reuse, 0x18, RZ, 0xfc, !PT ;  /* 0x00000018ef237812 */ /* 0x040fe400078efcff */
[----:B------:R-:W-:Y:S01]  /*4f70*/  LOP3.LUT R34, R239, 0x20, RZ, 0xfc, !PT ;  /* 0x00000020ef227812 */ /* 0x000fe200078efcff */
[----:B0-----:R-:W-:-:S05]  /*4f80*/  IMAD.WIDE R32, R125, 0x2, R28 ;  /* 0x000000027d207825 */ /* 0x001fca00078e021c */
[----:B------:R0:W4:Y:S01]  /*4f90*/  @!P0 LDG.E.U16 R64, [R32.64] ;  /* 0x0000000620408981 */ /* 0x000122000c1e1500 */
[C---:B------:R-:W-:Y:S01]  /*4fa0*/  ISETP.GE.AND P0, PT, R35.reuse, UR4, PT ;  /* 0x0000000423007c0c */ /* 0x040fe2000bf06270 */
[----:B------:R-:W-:Y:S01]  /*4fb0*/  IMAD R35, R35, c[0x0][0x188], RZ ;  /* 0x0000620023237a24 */ /* 0x000fe200078e02ff */
[----:B------:R-:W-:Y:S02]  /*4fc0*/  PRMT R47, RZ, 0x7610, R47 ;  /* 0x00007610ff2f7816 */ /* 0x000fe4000000002f */
[C---:B------:R-:W-:Y:S01]  /*4fd0*/  ISETP.GE.AND P1, PT, R34.reuse, UR4, PT ;  /* 0x0000000422007c0c */ /* 0x040fe2000bf26270 */
[----:B------:R-:W-:Y:S02]  /*4fe0*/  IMAD R34, R34, c[0x0][0x188], RZ ;  /* 0x0000620022227a24 */ /* 0x000fe400078e02ff */
[----:B0-----:R-:W-:Y:S01]  /*4ff0*/  IMAD.WIDE R32, R35, 0x2, R28 ;  /* 0x0000000223207825 */ /* 0x001fe200078e021c */
[----:B------:R-:W-:-:S05]  /*5000*/  LOP3.LUT R35, R239, 0x28, RZ, 0xfc, !PT ;  /* 0x00000028ef237812 */ /* 0x000fca00078efcff */
[----:B------:R0:W5:Y:S01]  /*5010*/  @!P0 LDG.E.U16 R47, [R32.64] ;  /* 0x00000006202f8981 */ /* 0x000162000c1e1500 */
[----:B------:R-:W-:Y:S02]  /*5020*/  PRMT R46, RZ, 0x7610, R46 ;  /* 0x00007610ff2e7816 */ /* 0x000fe4000000002e */
[----:B------:R-:W-:Y:S01]  /*5030*/  ISETP.GE.AND P0, PT, R35, UR4, PT ;  /* 0x0000000423007c0c */ /* 0x000fe2000bf06270 */
[----:B0-----:R-:W-:Y:S01]  /*5040*/  IMAD.WIDE R32, R34, 0x2, R28 ;  /* 0x0000000222207825 */ /* 0x001fe200078e021c */
[C---:B------:R-:W-:Y:S02]  /*5050*/  LOP3.LUT R34, R239.reuse, 0x28, RZ, 0xfc, !PT ;  /* 0x00000028ef227812 */ /* 0x040fe400078efcff */
[----:B------:R-:W-:Y:S02]  /*5060*/  PRMT R45, RZ, 0x7610, R45 ;  /* 0x00007610ff2d7816 */ /* 0x000fe4000000002d */
[----:B------:R0:W2:Y:S01]  /*5070*/  @!P1 LDG.E.U16 R46, [R32.64] ;  /* 0x00000006202e9981 */ /* 0x0000a2000c1e1500 */
[----:B------:R-:W-:Y:S01]  /*5080*/  IMAD R34, R34, c[0x0][0x188], RZ ;  /* 0x0000620022227a24 */ /* 0x000fe200078e02ff */
[----:B------:R-:W-:-:S03]  /*5090*/  LOP3.LUT R125, R239, 0x30, RZ, 0xfc, !PT ;  /* 0x00000030ef7d7812 */ /* 0x000fc600078efcff */
[----:B0-----:R-:W-:Y:S01]  /*50a0*/  IMAD.WIDE R32, R34, 0x2, R28 ;  /* 0x0000000222207825 */ /* 0x001fe200078e021c */
[----:B------:R-:W-:-:S04]  /*50b0*/  LOP3.LUT R34, R239, 0x30, RZ, 0xfc, !PT ;  /* 0x00000030ef227812 */ /* 0x000fc800078efcff */
[----:B------:R0:W3:Y:S01]  /*50c0*/  @!P0 LDG.E.U16 R45, [R32.64] ;  /* 0x00000006202d8981 */ /* 0x0000e2000c1e1500 */
[----:B------:R-:W-:Y:S01]  /*50d0*/  ISETP.GE.AND P0, PT, R125, UR4, PT ;  /* 0x000000047d007c0c */ /* 0x000fe2000bf06270 */
[----:B------:R-:W-:Y:S01]  /*50e0*/  IMAD R34, R34, c[0x0][0x188], RZ ;  /* 0x0000620022227a24 */ /* 0x000fe200078e02ff */
[----:B------:R-:W-:Y:S02]  /*50f0*/  LOP3.LUT R35, R239, 0x38, RZ, 0xfc, !PT ;  /* 0x00000038ef237812 */ /* 0x000fe400078efcff */
[----:B------:R-:W-:Y:S02]  /*5100*/  PRMT R44, RZ, 0x7610, R44 ;  /* 0x00007610ff2c7816 */ /* 0x000fe4000000002c */
[----:B------:R-:W-:Y:S01]  /*5110*/  ISETP.GE.AND P1, PT, R35, UR4, PT ;  /* 0x0000000423007c0c */ /* 0x000fe2000bf26270 */
[----:B0-----:R-:W-:Y:S01]  /*5120*/  IMAD.WIDE R32, R34, 0x2, R28 ;  /* 0x0000000222207825 */ /* 0x001fe200078e021c */
[----:B------:R-:W-:-:S05]  /*5130*/  LOP3.LUT R34, R239, 0x4, RZ, 0xfc, !PT ;  /* 0x00000004ef227812 */ /* 0x000fca00078efcff */
[----:B------:R0:W3:Y:S01]  /*5140*/  @!P0 LDG.E.U16 R44, [R32.64] ;  /* 0x00000006202c8981 */ /* 0x0000e2000c1e1500 */
[----:B------:R-:W-:Y:S01]  /*5150*/  IMAD R35, R35, c[0x0][0x188], RZ ;  /* 0x0000620023237a24 */ /* 0x000fe200078e02ff */
[----:B------:R-:W-:Y:S02]  /*5160*/  PRMT R43, RZ, 0x7610, R43 ;  /* 0x00007610ff2b7816 */ /* 0x000fe4000000002b */
[----:B------:R-:W-:Y:S02]  /*5170*/  LOP3.LUT R125, R239, 0x4, RZ, 0xfc, !PT ;  /* 0x00000004ef7d7812 */ /* 0x000fe400078efcff */
[----:B------:R-:W-:Y:S01]  /*5180*/  ISETP.GE.AND P0, PT, R34, UR4, PT ;  /* 0x0000000422007c0c */ /* 0x000fe2000bf06270 */
[----:B0-----:R-:W-:Y:S01]  /*5190*/  IMAD.WIDE R32, R35, 0x2, R28 ;  /* 0x0000000223207825 */ /* 0x001fe200078e021c */
[----:B------:R-:W-:-:S03]  /*51a0*/  PRMT R42, RZ, 0x7610, R42 ;  /* 0x00007610ff2a7816 */ /* 0x000fc6000000002a */
[----:B------:R-:W-:Y:S01]  /*51b0*/  IMAD R125, R125, c[0x0][0x188], RZ ;  /* 0x000062007d7d7a24 */ /* 0x000fe200078e02ff */
[----:B------:R0:W4:Y:S01]  /*51c0*/  @!P1 LDG.E.U16 R43, [R32.64] ;  /* 0x00000006202b9981 */ /* 0x000122000c1e1500 */
[----:B------:R-:W-:Y:S02]  /*51d0*/  LOP3.LUT R35, R239, 0xc, RZ, 0xfc, !PT ;  /* 0x0000000cef237812 */ /* 0x000fe400078efcff */
[----:B0-----:R-:W-:-:S05]  /*51e0*/  IMAD.WIDE R32, R125, 0x2, R28 ;  /* 0x000000027d207825 */ /* 0x001fca00078e021c */
[----:B------:R0:W5:Y:S01]  /*51f0*/  @!P0 LDG.E.U16 R42, [R32.64] ;  /* 0x00000006202a8981 */ /* 0x000162000c1e1500 */
[C---:B------:R-:W-:Y:S01]  /*5200*/  ISETP.GE.AND P0, PT, R35.reuse, UR4, PT ;  /* 0x0000000423007c0c */ /* 0x040fe2000bf06270 */
[----:B------:R-:W-:Y:S01]  /*5210*/  IMAD R35, R35, c[0x0][0x188], RZ ;  /* 0x0000620023237a24 */ /* 0x000fe200078e02ff */
[----:B------:R-:W-:Y:S02]  /*5220*/  LOP3.LUT R34, R239, 0x14, RZ, 0xfc, !PT ;  /* 0x00000014ef227812 */ /* 0x000fe400078efcff */
[----:B------:R-:W-:Y:S02]  /*5230*/  PRMT R41, RZ, 0x7610, R41 ;  /* 0x00007610ff297816 */ /* 0x000fe40000000029 */
[----:B------:R-:W-:Y:S01]  /*5240*/  ISETP.GE.AND P1, PT, R34, UR4, PT ;  /* 0x0000000422007c0c */ /* 0x000fe2000bf26270 */
[----:B0-----:R-:W-:Y:S01]  /*5250*/  IMAD.WIDE R32, R35, 0x2, R28 ;  /* 0x0000000223207825 */ /* 0x001fe200078e021c */
[----:B------:R-:W-:-:S03]  /*5260*/  LOP3.LUT R35, R239, 0x1c, RZ, 0xfc, !PT ;  /* 0x0000001cef237812 */ /* 0x000fc600078efcff */
[----:B------:R-:W-:Y:S02]  /*5270*/  IMAD R34, R34, c[0x0][0x188], RZ ;  /* 0x0000620022227a24 */ /* 0x000fe400078e02ff */
[----:B------:R0:W5:Y:S01]  /*5280*/  @!P0 LDG.E.U16 R41, [R32.64] ;  /* 0x0000000620298981 */ /* 0x000162000c1e1500 */
[----:B------:R-:W-:Y:S02]  /*5290*/  PRMT R40, RZ, 0x7610, R40 ;  /* 0x00007610ff287816 */ /* 0x000fe40000000028 */
[----:B------:R-:W-:Y:S01]  /*52a0*/  ISETP.GE.AND P0, PT, R35, UR4, PT ;  /* 0x0000000423007c0c */ /* 0x000fe2000bf06270 */
[----:B0-----:R-:W-:Y:S01]  /*52b0*/  IMAD.WIDE R32, R34, 0x2, R28 ;  /* 0x0000000222207825 */ /* 0x001fe200078e021c */
[C---:B------:R-:W-:Y:S02]  /*52c0*/  LOP3.LUT R34, R239.reuse, 0x1c, RZ, 0xfc, !PT ;  /* 0x0000001cef227812 */ /* 0x040fe400078efcff */
[----:B------:R-:W-:Y:S02]  /*52d0*/  PRMT R39, RZ, 0x7610, R39 ;  /* 0x00007610ff277816 */ /* 0x000fe40000000027 */
[----:B------:R0:W5:Y:S01]  /*52e0*/  @!P1 LDG.E.U16 R40, [R32.64] ;  /* 0x0000000620289981 */ /* 0x000162000c1e1500 */
[----:B------:R-:W-:Y:S01]  /*52f0*/  IMAD R34, R34, c[0x0][0x188], RZ ;  /* 0x0000620022227a24 */ /* 0x000fe200078e02ff */
[----:B------:R-:W-:-:S03]  /*5300*/  LOP3.LUT R35, R239, 0x24, RZ, 0xfc, !PT ;  /* 0x00000024ef237812 */ /* 0x000fc600078efcff */
[----:B0-----:R-:W-:Y:S01]  /*5310*/  IMAD.WIDE R32, R34, 0x2, R28 ;  /* 0x0000000222207825 */ /* 0x001fe200078e021c */
[----:B------:R-:W-:-:S04]  /*5320*/  LOP3.LUT R34, R239, 0x24, RZ, 0xfc, !PT ;  /* 0x00000024ef227812 */ /* 0x000fc800078efcff */
[----:B------:R0:W5:Y:S01]  /*5330*/  @!P0 LDG.E.U16 R39, [R32.64] ;  /* 0x0000000620278981 */ /* 0x000162000c1e1500 */
[----:B------:R-:W-:Y:S01]  /*5340*/  ISETP.GE.AND P0, PT, R35, UR4, PT ;  /* 0x0000000423007c0c */ /* 0x000fe2000bf06270 */
[----:B------:R-:W-:Y:S01]  /*5350*/  IMAD R34, R34, c[0x0][0x188], RZ ;  /* 0x0000620022227a24 */ /* 0x000fe200078e02ff */
[----:B------:R-:W-:-:S03]  /*5360*/  PRMT R38, RZ, 0x7610, R38 ;  /* 0x00007610ff267816 */ /* 0x000fc60000000026 */
[----:B0-----:R-:W-:-:S08]  /*5370*/  IMAD.WIDE R32, R34, 0x2, R28 ;  /* 0x0000000222207825 */ /* 0x001fd000078e021c */
[----:B------:R0:W5:Y:S01]  /*5380*/  @!P0 LDG.E.U16 R38, [R32.64] ;  /* 0x0000000620268981 */ /* 0x000162000c1e1500 */
[C---:B------:R-:W-:Y:S02]  /*5390*/  LOP3.LUT R34, R239.reuse, 0x2c, RZ, 0xfc, !PT ;  /* 0x0000002cef227812 */ /* 0x040fe400078efcff */
[----:B------:R-:W-:-:S03]  /*53a0*/  LOP3.LUT R125, R239, 0x2c, RZ, 0xfc, !PT ;  /* 0x0000002cef7d7812 */ /* 0x000fc600078efcff */
[----:B------:R-:W-:Y:S01]  /*53b0*/  IMAD R34, R34, c[0x0][0x188], RZ ;  /* 0x0000620022227a24 */ /* 0x000fe200078e02ff */
[----:B------:R-:W-:-:S03]  /*53c0*/  ISETP.GE.AND P0, PT, R125, UR4, PT ;  /* 0x000000047d007c0c */ /* 0x000fc6000bf06270 */
[----:B0-----:R-:W-:Y:S01]  /*53d0*/  IMAD.WIDE R32, R34, 0x2, R28 ;  /* 0x0000000222207825 */ /* 0x001fe200078e021c */
[C---:B------:R-:W-:Y:S02]  /*53e0*/  LOP3.LUT R34, R239.reuse, 0x34, RZ, 0xfc, !PT ;  /* 0x00000034ef227812 */ /* 0x040fe400078efcff */
[----:B------:R-:W-:Y:S02]  /*53f0*/  PRMT R37, RZ, 0x7610, R37 ;  /* 0x00007610ff257816 */ /* 0x000fe40000000025 */
[----:B------:R-:W-:Y:S01]  /*5400*/  LOP3.LUT R35, R239, 0x34, RZ, 0xfc, !PT ;  /* 0x00000034ef237812 */ /* 0x000fe200078efcff */
[----:B------:R-:W-:-:S03]  /*5410*/  IMAD R34, R34, c[0x0][0x188], RZ ;  /* 0x0000620022227a24 */ /* 0x000fc600078e02ff */
[----:B------:R-:W-:Y:S01]  /*5420*/  ISETP.GE.AND P1, PT, R35, UR4, PT ;  /* 0x0000000423007c0c */ /* 0x000fe2000bf26270 */
[----:B------:R0:W5:Y:S01]  /*5430*/  @!P0 LDG.E.U16 R37, [R32.64] ;  /* 0x0000000620258981 */ /* 0x000162000c1e1500 */
[----:B------:R-:W-:Y:S02]  /*5440*/  LOP3.LUT R35, R239, 0x3c, RZ, 0xfc, !PT ;  /* 0x0000003cef237812 */ /* 0x000fe400078efcff */
[----:B------:R-:W-:Y:S02]  /*5450*/  PRMT R36, RZ, 0x7610, R36 ;  /* 0x00007610ff247816 */ /* 0x000fe40000000024 */
[C---:B------:R-:W-:Y:S01]  /*5460*/  ISETP.GE.AND P0, PT, R35.reuse, UR4, PT ;  /* 0x0000000423007c0c */ /* 0x040fe2000bf06270 */
[----:B0-----:R-:W-:Y:S02]  /*5470*/  IMAD.WIDE R32, R34, 0x2, R28 ;  /* 0x0000000222207825 */ /* 0x001fe400078e021c */
[----:B------:R-:W0:Y:S02]  /*5480*/  S2R R34, SR_TID.X ;  /* 0x0000000000227919 */ /* 0x000e240000002100 */
[----:B------:R-:W-:Y:S01]  /*5490*/  IMAD R35, R35, c[0x0][0x188], RZ ;  /* 0x0000620023237a24 */ /* 0x000fe200078e02ff */
[----:B------:R-:W-:Y:S01]  /*54a0*/  PRMT R118, RZ, 0x7610, R118 ;  /* 0x00007610ff767816 */ /* 0x000fe20000000076 */
[----:B------:R1:W5:Y:S02]  /*54b0*/  @!P1 LDG.E.U16 R36, [R32.64] ;  /* 0x0000000620249981 */ /* 0x000364000c1e1500 */
[----:B-1----:R-:W-:-:S05]  /*54c0*/  IMAD.WIDE R32, R35, 0x2, R28 ;  /* 0x0000000223207825 */ /* 0x002fca00078e021c */
[----:B------:R1:W5:Y:S04]  /*54d0*/  @!P0 LDG.E.U16 R118, [R32.64] ;  /* 0x0000000620768981 */ /* 0x000368000c1e1500 */
[----:B------:R-:W-:Y:S01]  /*54e0*/  BAR.SYNC.DEFER_BLOCKING 0x0 ;  /* 0x0000000000007b1d */ /* 0x000fe20000010000 */
[----:B0-----:R-:W-:-:S04]  /*54f0*/  LOP3.LUT R34, R34, 0x3f, RZ, 0xc0, !PT ;  /* 0x0000003f22227812 */ /* 0x001fc800078ec0ff */
[----:B------:R-:W-:Y:S02]  /*5500*/  ISETP.GE.AND P0, PT, R34, UR4, PT ;  /* 0x0000000422007c0c */ /* 0x000fe4000bf06270 */
[----:B-1----:R-:W-:Y:S02]  /*5510*/  IADD3 R32, P1, R217, R5, RZ ;  /* 0x00000005d9207210 */ /* 0x002fe40007f3e0ff */
[----:B------:R-:W-:-:S03]  /*5520*/  PRMT R117, RZ, 0x7610, R117 ;  /* 0x00007610ff757816 */ /* 0x000fc60000000075 */
[----:B------:R-:W-:Y:S01]  /*5530*/  IMAD.X R33, R189, 0x1, R4, P1 ;  /* 0x00000001bd217824 */ /* 0x000fe200008e0604 */
[----:B------:R-:W-:-:S05]  /*5540*/  PRMT R116, RZ, 0x7610, R116 ;  /* 0x00007610ff747816 */ /* 0x000fca0000000074 */
[----:B------:R0:W5:Y:S02]  /*5550*/  @!P0 LDG.E.U16 R117, [R32.64] ;  /* 0x0000000620758981 */ /* 0x000164000c1e1500 */
[----:B0-----:R-:W-:-:S05]  /*5560*/  IADD3 R32, P1, R238, R5, RZ ;  /* 0x00000005ee207210 */ /* 0x001fca0007f3e0ff */
[----:B------:R-:W-:-:S05]  /*5570*/  IMAD.X R33, R215, 0x1, R4, P1 ;  /* 0x00000001d7217824 */ /* 0x000fca00008e0604 */
[----:B------:R0:W5:Y:S01]  /*5580*/  @!P0 LDG.E.U16 R116, [R32.64] ;  /* 0x0000000620748981 */ /* 0x000162000c1e1500 */
[----:B------:R-:W-:Y:S02]  /*5590*/  PRMT R67, RZ, 0x7610, R67 ;  /* 0x00007610ff437816 */ /* 0x000fe40000000043 */
[----:B0-----:R-:W-:-:S05]  /*55a0*/  IADD3 R32, P1, R190, R5, RZ ;  /* 0x00000005be207210 */ /* 0x001fca0007f3e0ff */
[----:B------:R-:W-:-:S05]  /*55b0*/  IMAD.X R33, R186, 0x1, R4, P1 ;  /* 0x00000001ba217824 */ /* 0x000fca00008e0604 */
[----:B------:R0:W5:Y:S01]  /*55c0*/  @!P0 LDG.E.U16 R67, [R32.64] ;  /* 0x0000000620438981 */ /* 0x000162000c1e1500 */
[----:B------:R-:W-:Y:S02]  /*55d0*/  PRMT R66, RZ, 0x7610, R66 ;  /* 0x00007610ff427816 */ /* 0x000fe40000000042 */
[----:B0-----:R-:W-:-:S05]  /*55e0*/  IADD3 R32, P1, R212, R5, RZ ;  /* 0x00000005d4207210 */ /* 0x001fca0007f3e0ff */
[----:B------:R-:W-:Y:S01]  /*55f0*/  IMAD.X R33, R185, 0x1, R4, P1 ;  /* 0x00000001b9217824 */ /* 0x000fe200008e0604 */
[----:B------:R-:W-:-:S04]  /*5600*/  IADD3 R34, P1, R26, R5, RZ ;  /* 0x000000051a227210 */ /* 0x000fc80007f3e0ff */
[----:B------:R0:W5:Y:S01]  /*5610*/  @!P0 LDG.E.U16 R66, [R32.64] ;  /* 0x0000000620428981 */ /* 0x000162000c1e1500 */
[----:B------:R-:W-:Y:S01]  /*5620*/  IMAD.X R35, R25, 0x1, R4, P1 ;  /* 0x0000000119237824 */ /* 0x000fe200008e0604 */
[----:B0-----:R-:W-:-:S06]  /*5630*/  PRMT R32, RZ, 0x7610, R32 ;  /* 0x00007610ff207816 */ /* 0x001fcc0000000020 */
        /* <DEDUP_REMOVED lines=8> */
[----:B--2---:R0:W-:Y:S04]  /*56c0*/  STS.U16 [R2+0x8000], R119 ;  /* 0x0080007702007388 */ /* 0x0041e80000000400 */
[----:B------:R1:W2:Y:S01]  /*56d0*/  @!P0 LDG.E.U16 R33, [R34.64] ;  /* 0x0000000622218981 */ /* 0x0002a2000c1e1500 */
[----:B0-----:R-:W-:Y:S02]  /*56e0*/  PRMT R119, RZ, 0x7610, R119 ;  /* 0x00007610ff777816 */ /* 0x001fe40000000077 */
[----:B-1----:R-:W-:-:S05]  /*56f0*/  IADD3 R34, P1, R208, R5, RZ ;  /* 0x00000005d0227210 */ /* 0x002fca0007f3e0ff */
[----:B------:R-:W-:Y:S01]  /*5700*/  IMAD.X R35, R179, 0x1, R4, P1 ;  /* 0x00000001b3237824 */ /* 0x000fe200008e0604 */
[----:B---3--:R0:W-:Y:S04]  /*5710*/  STS.U16 [R2+0x8400], R65 ;  /* 0x0084004102007388 */ /* 0x0081e80000000400 */
[----:B------:R1:W3:Y:S01]  /*5720*/  @!P0 LDG.E.U16 R119, [R34.64] ;  /* 0x0000000622778981 */ /* 0x0002e2000c1e1500 */
[----:B0-----:R-:W-:Y:S02]  /*5730*/  PRMT R65, RZ, 0x7610, R65 ;  /* 0x00007610ff417816 */ /* 0x001fe40000000041 */
[----:B-1----:R-:W-:-:S05]  /*5740*/  IADD3 R34, P1, R234, R5, RZ ;  /* 0x00000005ea227210 */ /* 0x002fca0007f3e0ff */
[----:B------:R-:W-:Y:S01]  /*5750*/  IMAD.X R35, R207, 0x1, R4, P1 ;  /* 0x00000001cf237824 */ /* 0x000fe200008e0604 */
[----:B----4-:R0:W-:Y:S04]  /*5760*/  STS.U16 [R2+0x8800], R64 ;  /* 0x0088004002007388 */ /* 0x0101e80000000400 */
[----:B------:R1:W4:Y:S01]  /*5770*/  @!P0 LDG.E.U16 R65, [R34.64] ;  /* 0x0000000622418981 */ /* 0x000322000c1e1500 */
[----:B0-----:R-:W-:Y:S02]  /*5780*/  PRMT R64, RZ, 0x7610, R64 ;  /* 0x00007610ff407816 */ /* 0x001fe40000000040 */
[----:B-1----:R-:W-:-:S05]  /*5790*/  IADD3 R34, P1, R175, R5, RZ ;  /* 0x00000005af227210 */ /* 0x002fca0007f3e0ff */
[----:B------:R-:W-:Y:S01]  /*57a0*/  IMAD.X R35, R174, 0x1, R4, P1 ;  /* 0x00000001ae237824 */ /* 0x000fe200008e0604 */
[----:B-----5:R0:W-:Y:S04]  /*57b0*/  STS.U16 [R2+0x8c00], R47 ;  /* 0x008c002f02007388 */ /* 0x0201e80000000400 */
[----:B------:R1:W5:Y:S01]  /*57c0*/  @!P0 LDG.E.U16 R64, [R34.64] ;  /* 0x0000000622408981 */ /* 0x000362000c1e1500 */
[----:B0-----:R-:W-:Y:S02]  /*57d0*/  PRMT R47, RZ, 0x7610, R47 ;  /* 0x00007610ff2f7816 */ /* 0x001fe4000000002f */
[----:B-1----:R-:W-:-:S05]  /*57e0*/  IADD3 R34, P1, R204, R5, RZ ;  /* 0x00000005cc227210 */ /* 0x002fca0007f3e0ff */
[----:B------:R-:W-:Y:S01]  /*57f0*/  IMAD.X R35, R173, 0x1, R4, P1 ;  /* 0x00000001ad237824 */ /* 0x000fe200008e0604 */
[----:B------:R0:W-:Y:S04]  /*5800*/  STS.U16 [R2+0x9000], R46 ;  /* 0x0090002e02007388 */ /* 0x0001e80000000400 */
[----:B------:R1:W2:Y:S01]  /*5810*/  @!P0 LDG.E.U16 R47, [R34.64] ;  /* 0x00000006222f8981 */ /* 0x0002a2000c1e1500 */
        /* <DEDUP_REMOVED lines=9> */
[----:B------:R1:W3:Y:S01]  /*58b0*/  @!P0 LDG.E.U16 R45, [R34.64] ;  /* 0x00000006222d8981 */ /* 0x0002e2000c1e1500 */
[----:B0-----:R-:W-:Y:S02]  /*58c0*/  PRMT R44, RZ, 0x7610, R44 ;  /* 0x00007610ff2c7816 */ /* 0x001fe4000000002c */
[----:B-1----:R-:W-:-:S05]  /*58d0*/  IADD3 R34, P1, R200, R5, RZ ;  /* 0x00000005c8227210 */ /* 0x002fca0007f3e0ff */
[----:B------:R-:W-:Y:S01]  /*58e0*/  IMAD.X R35, R167, 0x1, R4, P1 ;  /* 0x00000001a7237824 */ /* 0x000fe200008e0604 */
[----:B------:R0:W-:Y:S04]  /*58f0*/  STS.U16 [R2+0x9c00], R43 ;  /* 0x009c002b02007388 */ /* 0x0001e80000000400 */
[----:B------:R1:W4:Y:S01]  /*5900*/  @!P0 LDG.E.U16 R44, [R34.64] ;  /* 0x00000006222c8981 */ /* 0x000322000c1e1500 */
[----:B0-----:R-:W-:Y:S02]  /*5910*/  PRMT R43, RZ, 0x7610, R43 ;  /* 0x00007610ff2b7816 */ /* 0x001fe4000000002b */
[----:B-1----:R-:W-:-:S05]  /*5920*/  IADD3 R34, P1, R230, R5, RZ ;  /* 0x00000005e6227210 */ /* 0x002fca0007f3e0ff */
[----:B------:R-:W-:Y:S01]  /*5930*/  IMAD.X R35, R199, 0x1, R4, P1 ;  /* 0x00000001c7237824 */ /* 0x000fe200008e0604 */
[----:B------:R0:W-:Y:S04]  /*5940*/  STS.U16 [R240+0x8200], R42 ;  /* 0x0082002af0007388 */ /* 0x0001e80000000400 */
[----:B------:R1:W5:Y:S01]  /*5950*/  @!P0 LDG.E.U16 R43, [R34.64] ;  /* 0x00000006222b8981 */ /* 0x000362000c1e1500 */
        /* <DEDUP_REMOVED lines=22> */
[----:B------:R-:W-:-:S05]  /*5ac0*/  IMAD.X R35, R155, 0x1, R4, P1 ;  /* 0x000000019b237824 */ /* 0x000fca00008e0604 */
[----:B------:R0:W5:Y:S04]  /*5ad0*/  @!P0 LDG.E.U16 R38, [R34.64] ;  /* 0x0000000622268981 */ /* 0x000168000c1e1500 */
[----:B------:R1:W-:Y:S01]  /*5ae0*/  STS.U16 [R240+0x9600], R37 ;  /* 0x00960025f0007388 */ /* 0x0003e20000000400 */
[----:B0-----:R-:W-:Y:S02]  /*5af0*/  IADD3 R34, P1, R226, R5, RZ ;  /* 0x00000005e2227210 */ /* 0x001fe40007f3e0ff */
[----:B-1----:R-:W-:-:S03]  /*5b00*/  PRMT R37, RZ, 0x7610, R37 ;  /* 0x00007610ff257816 */ /* 0x002fc60000000025 */
        /* <DEDUP_REMOVED lines=11> */
[----:B------:R0:W-:Y:S04]  /*5bc0*/  STS.U16 [R2], R117 ;  /* 0x0000007502007388 */ /* 0x0001e80000000400 */
        /* <DEDUP_REMOVED lines=204> */
[----:B------:R-:W5:Y:S04]  /*6890*/  @!P0 LDG.E.U16 R38, [R34.64] ;  /* 0x0000000622268981 */ /* 0x000f68000c1e1500 */
[----:B------:R-:W-:Y:S04]  /*68a0*/  STS.U16 [R240+0x7e00], R32 ;  /* 0x007e0020f0007388 */ /* 0x000fe80000000400 */
[----:B------:R-:W-:Y:S04]  /*68b0*/  STS.U16 [R240+0x2600], R37 ;  /* 0x00260025f0007388 */ /* 0x000fe80000000400 */
[----:B------:R-:W-:Y:S04]  /*68c0*/  STS.U16 [R240+0x2a00], R36 ;  /* 0x002a0024f0007388 */ /* 0x000fe80000000400 */
[----:B------:R-:W-:Y:S04]  /*68d0*/  STS.U16 [R240+0x2e00], R118 ;  /* 0x002e0076f0007388 */ /* 0x000fe80000000400 */
[----:B------:R-:W-:Y:S04]  /*68e0*/  STS.U16 [R240+0x3200], R117 ;  /* 0x00320075f0007388 */ /* 0x000fe80000000400 */
[----:B------:R-:W-:Y:S04]  /*68f0*/  STS.U16 [R240+0x3600], R116 ;  /* 0x00360074f0007388 */ /* 0x000fe80000000400 */
[----:B------:R-:W-:Y:S04]  /*6900*/  STS.U16 [R240+0x3a00], R67 ;  /* 0x003a0043f0007388 */ /* 0x000fe80000000400 */
[----:B--2---:R-:W-:Y:S04]  /*6910*/  STS.U16 [R240+0x3e00], R66 ;  /* 0x003e0042f0007388 */ /* 0x004fe80000000400 */
[----:B---3--:R-:W-:Y:S04]  /*6920*/  STS.U16 [R240+0x4200], R124 ;  /* 0x0042007cf0007388 */ /* 0x008fe80000000400 */
[----:B----4-:R-:W-:Y:S04]  /*6930*/  STS.U16 [R240+0x4600], R33 ;  /* 0x00460021f0007388 */ /* 0x010fe80000000400 */
[----:B-----5:R-:W-:Y:S04]  /*6940*/  STS.U16 [R240+0x4a00], R119 ;  /* 0x004a0077f0007388 */ /* 0x020fe80000000400 */
[----:B------:R-:W-:Y:S04]  /*6950*/  STS.U16 [R240+0x4e00], R65 ;  /* 0x004e0041f0007388 */ /* 0x000fe80000000400 */
        /* <DEDUP_REMOVED lines=11> */
[----:B------:R-:W-:Y:S06]  /*6a10*/  BAR.SYNC.DEFER_BLOCKING 0x0 ;  /* 0x0000000000007b1d */ /* 0x000fec0000010000 */
[----:B------:R-:W-:Y:S04]  /*6a20*/  LDSM.16.MT88.4 R116, [R7+0x8000] ;  /* 0x008000000774783b */ /* 0x000fe80000004200 */
[----:B------:R-:W0:Y:S04]  /*6a30*/  LDSM.16.M88.4 R44, [R3] ;  /* 0x00000000032c783b */ /* 0x000e280000000200 */
[----:B------:R-:W1:Y:S04]  /*6a40*/  LDSM.16.M88.4 R32, [R3+0x2000] ;  /* 0x002000000320783b */ /* 0x000e680000000200 */
[----:B------:R-:W2:Y:S04]  /*6a50*/  LDSM.16.M88.4 R36, [R3+0x4000] ;  /* 0x004000000324783b */ /* 0x000ea80000000200 */
[----:B------:R-:W3:Y:S04]  /*6a60*/  LDSM.16.M88.4 R40, [R3+0x6000] ;  /* 0x006000000328783b */ /* 0x000ee80000000200 */
[----:B------:R-:W4:Y:S04]  /*6a70*/  LDSM.16.MT88.4 R64, [R23+0x8000] ;  /* 0x008000001740783b */ /* 0x000f280000004200 */
[----:B------:R-:W-:Y:S04]  /*6a80*/  LDSM.16.MT88.4 R132, [R7+0x8800] ;  /* 0x008800000784783b */ /* 0x000fe80000004200 */
[----:B------:R-:W-:Y:S01]  /*6a90*/  LDSM.16.MT88.4 R124, [R23+0x8800] ;  /* 0x00880000177c783b */ /* 0x000fe20000004200 */
[C---:B0-----:R-:W-:Y:S08]  /*6aa0*/  HMMA.16816.F32.BF16 R48, R116.reuse, R44, R48 ;  /* 0x0000002c7430723c */ /* 0x041ff00000041830 */
[C---:B-1----:R-:W-:Y:S08]  /*6ab0*/  HMMA.16816.F32.BF16 R52, R116.reuse, R32, R52 ;  /* 0x000000207434723c */ /* 0x042ff00000041834 */
[C---:B--2---:R-:W-:Y:S08]  /*6ac0*/  HMMA.16816.F32.BF16 R56, R116.reuse, R36, R56 ;  /* 0x000000247438723c */ /* 0x044ff00000041838 */
[----:B---3--:R-:W-:Y:S01]  /*6ad0*/  HMMA.16816.F32.BF16 R60, R116, R40, R60 ;  /* 0x00000028743c723c */ /* 0x008fe2000004183c */
[----:B------:R-:W0:Y:S07]  /*6ae0*/  LDSM.16.MT88.4 R116, [R24+0x8000] ;  /* 0x008000001874783b */ /* 0x000e2e0000004200 */
[C---:B----4-:R-:W-:Y:S08]  /*6af0*/  HMMA.16816.F32.BF16 R72, R64.reuse, R44, R72 ;  /* 0x0000002c4048723c */ /* 0x050ff00000041848 */
[C---:B------:R-:W-:Y:S08]  /*6b00*/  HMMA.16816.F32.BF16 R76, R64.reuse, R32, R76 ;  /* 0x00000020404c723c */ /* 0x040ff0000004184c */
[C---:B------:R-:W-:Y:S08]  /*6b10*/  HMMA.16816.F32.BF16 R80, R64.reuse, R36, R80 ;  /* 0x000000244050723c */ /* 0x040ff00000041850 */
[----:B------:R-:W-:Y:S01]  /*6b20*/  HMMA.16816.F32.BF16 R84, R64, R40, R84 ;  /* 0x000000284054723c */ /* 0x000fe20000041854 */
[----:B------:R-:W1:Y:S07]  /*6b30*/  LDSM.16.MT88.4 R64, [R14+0x8000] ;  /* 0x008000000e40783b */ /* 0x000e6e0000004200 */
[C---:B0-----:R-:W-:Y:S08]  /*6b40*/  HMMA.16816.F32.BF16 R88, R116.reuse, R44, R88 ;  /* 0x0000002c7458723c */ /* 0x041ff00000041858 */
[C---:B------:R-:W-:Y:S08]  /*6b50*/  HMMA.16816.F32.BF16 R92, R116.reuse, R32, R92 ;  /* 0x00000020745c723c */ /* 0x040ff0000004185c */
[C---:B------:R-:W-:Y:S08]  /*6b60*/  HMMA.16816.F32.BF16 R96, R116.reuse, R36, R96 ;  /* 0x000000247460723c */ /* 0x040ff00000041860 */
[----:B------:R-:W-:Y:S01]  /*6b70*/  HMMA.16816.F32.BF16 R100, R116, R40, R100 ;  /* 0x000000287464723c */ /* 0x000fe20000041864 */
[----:B------:R-:W0:Y:S07]  /*6b80*/  LDSM.16.MT88.4 R116, [R24+0x8800] ;  /* 0x008800001874783b */ /* 0x000e2e0000004200 */
[C---:B-1----:R-:W-:Y:S08]  /*6b90*/  HMMA.16816.F32.BF16 R104, R64.reuse, R44, R104 ;  /* 0x0000002c4068723c */ /* 0x042ff00000041868 */
[C---:B------:R-:W-:Y:S08]  /*6ba0*/  HMMA.16816.F32.BF16 R108, R64.reuse, R32, R108 ;  /* 0x00000020406c723c */ /* 0x040ff0000004186c */
[C---:B------:R-:W-:Y:S08]  /*6bb0*/  HMMA.16816.F32.BF16 R112, R64.reuse, R36, R112 ;  /* 0x000000244070723c */ /* 0x040ff00000041870 */
[----:B------:R-:W-:Y:S01]  /*6bc0*/  HMMA.16816.F32.BF16 R68, R64, R40, R68 ;  /* 0x000000284044723c */ /* 0x000fe20000041844 */
[----:B------:R-:W1:Y:S07]  /*6bd0*/  LDSM.16.MT88.4 R64, [R14+0x8800] ;  /* 0x008800000e40783b */ /* 0x000e6e0000004200 */
[C---:B------:R-:W-:Y:S08]  /*6be0*/  HMMA.16816.F32.BF16 R48, R132.reuse, R46, R48 ;  /* 0x0000002e8430723c */ /* 0x040ff00000041830 */
[----:B------:R-:W-:Y:S08]  /*6bf0*/  HMMA.16816.F32.BF16 R60, R132, R42, R60 ;  /* 0x0000002a843c723c */ /* 0x000ff0000004183c */
[C---:B------:R-:W-:Y:S08]  /*6c00*/  HMMA.16816.F32.BF16 R72, R124.reuse, R46, R72 ;  /* 0x0000002e7c48723c */ /* 0x040ff00000041848 */
[----:B------:R-:W-:Y:S08]  /*6c10*/  HMMA.16816.F32.BF16 R84, R124, R42, R84 ;  /* 0x0000002a7c54723c */ /* 0x000ff00000041854 */
[C---:B0-----:R-:W-:Y:S08]  /*6c20*/  HMMA.16816.F32.BF16 R88, R116.reuse, R46, R88 ;  /* 0x0000002e7458723c */ /* 0x041ff00000041858 */
[C---:B------:R-:W-:Y:S08]  /*6c30*/  HMMA.16816.F32.BF16 R92, R116.reuse, R34, R92 ;  /* 0x00000022745c723c */ /* 0x040ff0000004185c */
[C---:B------:R-:W-:Y:S08]  /*6c40*/  HMMA.16816.F32.BF16 R96, R116.reuse, R38, R96 ;  /* 0x000000267460723c */ /* 0x040ff00000041860 */
[----:B------:R-:W-:Y:S08]  /*6c50*/  HMMA.16816.F32.BF16 R100, R116, R42, R100 ;  /* 0x0000002a7464723c */ /* 0x000ff00000041864 */
[----:B-1----:R-:W-:Y:S08]  /*6c60*/  HMMA.16816.F32.BF16 R104, R64, R46, R104 ;  /* 0x0000002e4068723c */ /* 0x002ff00000041868 */
[C---:B------:R-:W-:Y:S08]  /*6c70*/  HMMA.16816.F32.BF16 R52, R132.reuse, R34, R52 ;  /* 0x000000228434723c */ /* 0x040ff00000041834 */
[----:B------:R-:W-:Y:S01]  /*6c80*/  HMMA.16816.F32.BF16 R56, R132, R38, R56 ;  /* 0x000000268438723c */ /* 0x000fe20000041838 */
[----:B------:R-:W-:Y:S07]  /*6c90*/  LDSM.16.MT88.4 R132, [R7+0x9800] ;  /* 0x009800000784783b */ /* 0x000fee0000004200 */
[C---:B------:R-:W-:Y:S08]  /*6ca0*/  HMMA.16816.F32.BF16 R76, R124.reuse, R34, R76 ;  /* 0x000000227c4c723c */ /* 0x040ff0000004184c */
[----:B------:R-:W-:Y:S01]  /*6cb0*/  HMMA.16816.F32.BF16 R80, R124, R38, R80 ;  /* 0x000000267c50723c */ /* 0x000fe20000041850 */
[----:B------:R-:W-:Y:S07]  /*6cc0*/  LDSM.16.MT88.4 R124, [R23+0x9800] ;  /* 0x00980000177c783b */ /* 0x000fee0000004200 */
[C---:B------:R-:W-:Y:S01]  /*6cd0*/  HMMA.16816.F32.BF16 R44, R64.reuse, R34, R108 ;  /* 0x00000022402c723c */ /* 0x040fe2000004186c */
[----:B------:R-:W-:Y:S04]  /*6ce0*/  LDSM.16.M88.4 R108, [R8+0x2000] ;  /* 0x00200000086c783b */ /* 0x000fe80000000200 */
[----:B------:R-:W-:Y:S03]  /*6cf0*/  LDSM.16.M88.4 R32, [R8+0x6000] ;  /* 0x006000000820783b */ /* 0x000fe60000000200 */
[C---:B------:R-:W-:Y:S01]  /*6d00*/  HMMA.16816.F32.BF16 R116, R64.reuse, R38, R112 ;  /* 0x000000264074723c */ /* 0x040fe20000041870 */
[----:B------:R-:W-:Y:S04]  /*6d10*/  LDSM.16.M88.4 R36, [R8] ;  /* 0x000000000824783b */ /* 0x000fe80000000200 */
[----:B------:R-:W-:Y:S03]  /*6d20*/  LDSM.16.M88.4 R112, [R8+0x4000] ;  /* 0x004000000870783b */ /* 0x000fe60000000200 */
[----:B------:R-:W-:Y:S01]  /*6d30*/  HMMA.16816.F32.BF16 R40, R64, R42, R68 ;  /* 0x0000002a4028723c */ /* 0x000fe20000041844 */
[----:B------:R-:W0:Y:S04]  /*6d40*/  LDSM.16.MT88.4 R64, [R23+0x9000] ;  /* 0x009000001740783b */ /* 0x000e280000004200 */
[----:B------:R-:W1:Y:S03]  /*6d50*/  LDSM.16.MT88.4 R68, [R7+0x9000] ;  /* 0x009000000744783b */ /* 0x000e660000004200 */
        /* <DEDUP_REMOVED lines=10> */
[C---:B0-----:R-:W-:Y:S08]  /*6e00*/  HMMA.16816.F32.BF16 R88, R64.reuse, R36, R88 ;  /* 0x000000244058723c */ /* 0x041ff00000041858 */
[C---:B------:R-:W-:Y:S08]  /*6e10*/  HMMA.16816.F32.BF16 R92, R64.reuse, R108, R92 ;  /* 0x0000006c405c723c */ /* 0x040ff0000004185c */
[C---:B------:R-:W-:Y:S08]  /*6e20*/  HMMA.16816.F32.BF16 R96, R64.reuse, R112, R96 ;  /* 0x000000704060723c */ /* 0x040ff00000041860 */
[----:B------:R-:W-:Y:S08]  /*6e30*/  HMMA.16816.F32.BF16 R100, R64, R32, R100 ;  /* 0x000000204064723c */ /* 0x000ff00000041864 */
[C---:B-1----:R-:W-:Y:S08]  /*6e40*/  HMMA.16816.F32.BF16 R104, R68.reuse, R36, R104 ;  /* 0x000000244468723c */ /* 0x042ff00000041868 */
[C---:B------:R-:W-:Y:S01]  /*6e50*/  HMMA.16816.F32.BF16 R64, R68.reuse, R108, R44 ;  /* 0x0000006c4440723c */ /* 0x040fe2000004182c */
[----:B------:R-:W-:Y:S07]  /*6e60*/  LDSM.16.MT88.4 R44, [R14+0x9800] ;  /* 0x009800000e2c783b */ /* 0x000fee0000004200 */
[C---:B------:R-:W-:Y:S08]  /*6e70*/  HMMA.16816.F32.BF16 R116, R68.reuse, R112, R116 ;  /* 0x000000704474723c */ /* 0x040ff00000041874 */
[----:B------:R-:W-:Y:S01]  /*6e80*/  HMMA.16816.F32.BF16 R40, R68, R32, R40 ;  /* 0x000000204428723c */ /* 0x000fe20000041828 */
[----:B------:R-:W0:Y:S06]  /*6e90*/  LDSM.16.MT88.4 R68, [R24+0x9800] ;  /* 0x009800001844783b */ /* 0x000e2c0000004200 */
[----:B------:R-:W-:-:S02]  /*6ea0*/  IMAD.MOV.U32 R32, RZ, RZ, R26 ;  /* 0x000000ffff207224 */ /* 0x000fc400078e001a */
[----:B------:R-:W-:-:S04]  /*6eb0*/  IMAD.MOV.U32 R33, RZ, RZ, R25 ;  /* 0x000000ffff217224 */ /* 0x000fc800078e0019 */
[----:B------:R-:W-:Y:S01]  /*6ec0*/  IMAD.WIDE R32, R6, 0x2, R32 ;  /* 0x0000000206207825 */ /* 0x000fe200078e0220 */
[-C--:B------:R-:W-:Y:S03]  /*6ed0*/  HMMA.16816.F32.BF16 R60, R132, R34.reuse, R60 ;  /* 0x00000022843c723c */ /* 0x080fe6000004183c */
[----:B------:R-:W-:Y:S02]  /*6ee0*/  IMAD.MOV.U32 R26, RZ, RZ, R32 ;  /* 0x000000ffff1a7224 */ /* 0x000fe400078e0020 */
[----:B------:R-:W-:Y:S02]  /*6ef0*/  IMAD.MOV.U32 R25, RZ, RZ, R33 ;  /* 0x000000ffff197224 */ /* 0x000fe400078e0021 */
[----:B------:R-:W-:Y:S01]  /*6f00*/  IMAD.MOV.U32 R32, RZ, RZ, R219 ;  /* 0x000000ffff207224 */ /* 0x000fe200078e00db */
[----:B------:R-:W-:Y:S01]  /*6f10*/  HMMA.16816.F32.BF16 R84, R124, R34, R84 ;  /* 0x000000227c54723c */ /* 0x000fe20000041854 */
[----:B------:R-:W-:-:S04]  /*6f20*/  IMAD.MOV.U32 R33, RZ, RZ, R12 ;  /* 0x000000ffff217224 */ /* 0x000fc800078e000c */
[----:B------:R-:W-:-:S04]  /*6f30*/  IMAD.WIDE R32, R6, 0x2, R32 ;  /* 0x0000000206207825 */ /* 0x000fc800078e0220 */
[----:B------:R-:W-:Y:S01]  /*6f40*/  IMAD.MOV.U32 R219, RZ, RZ, R32 ;  /* 0x000000ffffdb7224 */ /* 0x000fe200078e0020 */
[C---:B0-----:R-:W-:Y:S08]  /*6f50*/  HMMA.16816.F32.BF16 R88, R68.reuse, R38, R88 ;  /* 0x000000264458723c */ /* 0x041ff00000041858 */
[C---:B------:R-:W-:Y:S08]  /*6f60*/  HMMA.16816.F32.BF16 R92, R68.reuse, R110, R92 ;  /* 0x0000006e445c723c */ /* 0x040ff0000004185c */
[C---:B------:R-:W-:Y:S08]  /*6f70*/  HMMA.16816.F32.BF16 R96, R68.reuse, R114, R96 ;  /* 0x000000724460723c */ /* 0x040ff00000041860 */
[-C--:B------:R-:W-:Y:S08]  /*6f80*/  HMMA.16816.F32.BF16 R100, R68, R34.reuse, R100 ;  /* 0x000000224464723c */ /* 0x080ff00000041864 */
[----:B------:R-:W-:Y:S07]  /*6f90*/  HMMA.16816.F32.BF16 R68, R44, R34, R40 ;  /* 0x000000222c44723c */ /* 0x000fee0000041828 */
[----:B------:R-:W-:-:S02]  /*6fa0*/  IMAD.MOV.U32 R34, RZ, RZ, R218 ;  /* 0x000000ffff227224 */ /* 0x000fc400078e00da */
[----:B------:R-:W-:-:S04]  /*6fb0*/  IMAD.MOV.U32 R35, RZ, RZ, R9 ;  /* 0x000000ffff237224 */ /* 0x000fc800078e0009 */
[----:B------:R-:W-:-:S04]  /*6fc0*/  IMAD.WIDE R34, R6, 0x2, R34 ;  /* 0x0000000206227825 */ /* 0x000fc800078e0222 */
[----:B------:R-:W-:Y:S02]  /*6fd0*/  IMAD.MOV.U32 R218, RZ, RZ, R34 ;  /* 0x000000ffffda7224 */ /* 0x000fe400078e0022 */
[----:B------:R-:W-:Y:S02]  /*6fe0*/  IMAD.MOV.U32 R9, RZ, RZ, R35 ;  /* 0x000000ffff097224 */ /* 0x000fe400078e0023 */
[----:B------:R-:W-:Y:S02]  /*6ff0*/  IMAD.MOV.U32 R12, RZ, RZ, R33 ;  /* 0x000000ffff0c7224 */ /* 0x000fe400078e0021 */
[----:B------:R-:W-:Y:S02]  /*7000*/  IMAD.MOV.U32 R32, RZ, RZ, R19 ;  /* 0x000000ffff207224 */ /* 0x000fe400078e0013 */
[----:B------:R-:W-:Y:S02]  /*7010*/  IMAD.MOV.U32 R33, RZ, RZ, R20 ;  /* 0x000000ffff217224 */ /* 0x000fe400078e0014 */
[----:B------:R-:W-:-:S02]  /*7020*/  IMAD.MOV.U32 R34, RZ, RZ, R18 ;  /* 0x000000ffff227224 */ /* 0x000fc400078e0012 */
[----:B------:R-:W-:Y:S02]  /*7030*/  IMAD.MOV.U32 R35, RZ, RZ, R13 ;  /* 0x000000ffff237224 */ /* 0x000fe400078e000d */
[----:B------:R-:W-:-:S04]  /*7040*/  IMAD.WIDE R32, R6, 0x2, R32 ;  /* 0x0000000206207825 */ /* 0x000fc800078e0220 */
        /* <DEDUP_REMOVED lines=8> */
[----:B------:R-:W-:Y:S02]  /*70d0*/  IMAD.MOV.U32 R33, RZ, RZ, R21 ;  /* 0x000000ffff217224 */ /* 0x000fe400078e0015 */
[----:B------:R-:W-:Y:S02]  /*70e0*/  IMAD.MOV.U32 R34, RZ, RZ, R31 ;  /* 0x000000ffff227224 */ /* 0x000fe400078e001f */
[----:B------:R-:W-:Y:S02]  /*70f0*/  IMAD.MOV.U32 R35, RZ, RZ, R30 ;  /* 0x000000ffff237224 */ /* 0x000fe400078e001e */
[----:B------:R-:W-:-:S04]  /*7100*/  IMAD.WIDE R36, R6, 0x2, R36 ;  /* 0x0000000206247825 */ /* 0x000fc800078e0224 */
        /* <DEDUP_REMOVED lines=12> */
[----:B------:R-:W-:Y:S02]  /*71d0*/  IMAD.MOV.U32 R34, RZ, RZ, R128 ;  /* 0x000000ffff227224 */ /* 0x000fe400078e0080 */
[----:B------:R-:W-:-:S02]  /*71e0*/  IMAD.MOV.U32 R35, RZ, RZ, R123 ;  /* 0x000000ffff237224 */ /* 0x000fc400078e007b */
        /* <DEDUP_REMOVED lines=225> */
[----:B------:R-:W-:Y:S01]  /*8000*/  IMAD.WIDE R36, R6, 0x2, R36 ;  /* 0x0000000206247825 */ /* 0x000fe200078e0224 */
[----:B------:R-:W-:-:S03]  /*8010*/  IADD3 R22, R22, -0x1, RZ ;  /* 0xffffffff16167810 */ /* 0x000fc60007ffe0ff */
[----:B------:R-:W-:-:S04]  /*8020*/  IMAD.WIDE R34, R6, 0x2, R34 ;  /* 0x0000000206227825 */ /* 0x000fc800078e0222 */
[----:B------:R-:W-:Y:S01]  /*8030*/  IMAD.WIDE R32, R6, 0x2, R32 ;  /* 0x0000000206207825 */ /* 0x000fe200078e0220 */
[----:B------:R-:W-:-:S03]  /*8040*/  ISETP.NE.U32.AND P0, PT, R22, RZ, PT ;  /* 0x000000ff1600720c */ /* 0x000fc60003f05070 */
        /* <DEDUP_REMOVED lines=14> */
[----:B------:R-:W-:Y:S01]  /*8130*/  IMAD.WIDE R32, R6, 0x2, R32 ;  /* 0x0000000206207825 */ /* 0x000fe200078e0220 */
[C---:B------:R-:W-:Y:S03]  /*8140*/  HMMA.16816.F32.BF16 R48, R132.reuse, R38, R48 ;  /* 0x000000268430723c */ /* 0x040fe60000041830 */
[----:B------:R-:W-:Y:S02]  /*8150*/  IMAD.MOV.U32 R212, RZ, RZ, R36 ;  /* 0x000000ffffd47224 */ /* 0x000fe400078e0024 */
[----:B------:R-:W-:Y:S02]  /*8160*/  IMAD.MOV.U32 R185, RZ, RZ, R37 ;  /* 0x000000ffffb97224 */ /* 0x000fe400078e0025 */
[----:B------:R-:W-:Y:S01]  /*8170*/  IMAD.MOV.U32 R190, RZ, RZ, R34 ;  /* 0x000000ffffbe7224 */ /* 0x000fe200078e0022 */
[----:B------:R-:W-:Y:S01]  /*8180*/  HMMA.16816.F32.BF16 R52, R132, R110, R52 ;  /* 0x0000006e8434723c */ /* 0x000fe20000041834 */
[----:B------:R-:W-:-:S02]  /*8190*/  IMAD.MOV.U32 R186, RZ, RZ, R35 ;  /* 0x000000ffffba7224 */ /* 0x000fc400078e0023 */
[----:B------:R-:W-:Y:S02]  /*81a0*/  IMAD.MOV.U32 R238, RZ, RZ, R32 ;  /* 0x000000ffffee7224 */ /* 0x000fe400078e0020 */
[----:B------:R-:W-:Y:S02]  /*81b0*/  IMAD.MOV.U32 R215, RZ, RZ, R33 ;  /* 0x000000ffffd77224 */ /* 0x000fe400078e0021 */
[----:B------:R-:W-:Y:S01]  /*81c0*/  IMAD.MOV.U32 R36, RZ, RZ, R214 ;  /* 0x000000ffff247224 */ /* 0x000fe200078e00d6 */
[----:B------:R-:W-:Y:S01]  /*81d0*/  HMMA.16816.F32.BF16 R56, R132, R114, R56 ;  /* 0x000000728438723c */ /* 0x000fe20000041838 */
[----:B------:R-:W-:Y:S02]  /*81e0*/  IMAD.MOV.U32 R37, RZ, RZ, R187 ;  /* 0x000000ffff257224 */ /* 0x000fe400078e00bb */
[----:B------:R-:W-:Y:S02]  /*81f0*/  IMAD.MOV.U32 R34, RZ, RZ, R216 ;  /* 0x000000ffff227224 */ /* 0x000fe400078e00d8 */
[----:B------:R-:W-:-:S02]  /*8200*/  IMAD.MOV.U32 R35, RZ, RZ, R188 ;  /* 0x000000ffff237224 */ /* 0x000fc400078e00bc */
[----:B------:R-:W-:Y:S02]  /*8210*/  IMAD.MOV.U32 R32, RZ, RZ, R217 ;  /* 0x000000ffff207224 */ /* 0x000fe400078e00d9 */
[----:B------:R-:W-:Y:S02]  /*8220*/  IMAD.MOV.U32 R33, RZ, RZ, R189 ;  /* 0x000000ffff217224 */ /* 0x000fe400078e00bd */
[----:B------:R-:W-:Y:S01]  /*8230*/  IMAD.MOV.U32 R135, RZ, RZ, c[0x0][0x188] ;  /* 0x00006200ff877624 */ /* 0x000fe200078e00ff */
[----:B------:R-:W-:Y:S01]  /*8240*/  HMMA.16816.F32.BF16 R76, R124, R110, R76 ;  /* 0x0000006e7c4c723c */ /* 0x000fe2000004184c */
[----:B------:R-:W-:Y:S01]  /*8250*/  IMAD.WIDE R36, R6, 0x2, R36 ;  /* 0x0000000206247825 */ /* 0x000fe200078e0224 */
[----:B------:R-:W-:-:S03]  /*8260*/  UIADD3 UR4, UR4, -0x40, URZ ;  /* 0xffffffc004047890 */ /* 0x000fc6000fffe03f */
[----:B------:R-:W-:Y:S02]  /*8270*/  IMAD.SHL.U32 R135, R135, 0x40, RZ ;  /* 0x0000004087877824 */ /* 0x000fe400078e00ff */
[C---:B------:R-:W-:Y:S01]  /*8280*/  IMAD.WIDE R34, R6.reuse, 0x2, R34 ;  /* 0x0000000206227825 */ /* 0x040fe200078e0222 */
[----:B------:R-:W-:Y:S03]  /*8290*/  HMMA.16816.F32.BF16 R80, R124, R114, R80 ;  /* 0x000000727c50723c */ /* 0x000fe60000041850 */
[----:B------:R-:W-:-:S05]  /*82a0*/  IMAD.WIDE R32, R6, 0x2, R32 ;  /* 0x0000000206207825 */ /* 0x000fca00078e0220 */
[----:B------:R-:W-:Y:S01]  /*82b0*/  HMMA.16816.F32.BF16 R72, R124, R38, R72 ;  /* 0x000000267c48723c */ /* 0x000fe20000041848 */
[----:B------:R-:W-:-:S04]  /*82c0*/  IMAD.WIDE R16, R6, 0x2, R16 ;  /* 0x0000000206107825 */ /* 0x000fc800078e0210 */
[----:B------:R-:W-:-:S03]  /*82d0*/  IMAD.WIDE R10, R6, 0x2, R10 ;  /* 0x00000002060a7825 */ /* 0x000fc600078e020a */
[----:B------:R-:W-:Y:S01]  /*82e0*/  HMMA.16816.F32.BF16 R104, R44, R38, R104 ;  /* 0x000000262c68723c */ /* 0x000fe20000041868 */
[----:B------:R-:W-:Y:S02]  /*82f0*/  IMAD.MOV.U32 R214, RZ, RZ, R36 ;  /* 0x000000ffffd67224 */ /* 0x000fe400078e0024 */
[----:B------:R-:W-:Y:S02]  /*8300*/  IMAD.MOV.U32 R187, RZ, RZ, R37 ;  /* 0x000000ffffbb7224 */ /* 0x000fe400078e0025 */
[----:B------:R-:W-:-:S03]  /*8310*/  IMAD.WIDE R28, R135, 0x2, R28 ;  /* 0x00000002871c7825 */ /* 0x000fc600078e021c */
[----:B------:R-:W-:Y:S01]  /*8320*/  HMMA.16816.F32.BF16 R108, R44, R110, R64 ;  /* 0x0000006e2c6c723c */ /* 0x000fe20000041840 */
[----:B------:R-:W-:Y:S02]  /*8330*/  IMAD.MOV.U32 R216, RZ, RZ, R34 ;  /* 0x000000ffffd87224 */ /* 0x000fe400078e0022 */
[----:B------:R-:W-:Y:S02]  /*8340*/  IMAD.MOV.U32 R188, RZ, RZ, R35 ;  /* 0x000000ffffbc7224 */ /* 0x000fe400078e0023 */
[----:B------:R-:W-:-:S03]  /*8350*/  IMAD.MOV.U32 R217, RZ, RZ, R32 ;  /* 0x000000ffffd97224 */ /* 0x000fc600078e0020 */
[----:B------:R-:W-:Y:S01]  /*8360*/  HMMA.16816.F32.BF16 R112, R44, R114, R116 ;  /* 0x000000722c70723c */ /* 0x000fe20000041874 */
[----:B------:R-:W-:Y:S01]  /*8370*/  IMAD.MOV.U32 R189, RZ, RZ, R33 ;  /* 0x000000ffffbd7224 */ /* 0x000fe200078e0021 */
[----:B------:R-:W-:Y:S01]  /*8380*/  @!P0 CALL.REL.NOINC `(.L_x_2) ;  /* 0x0000001000008944 */ /* 0x000fe20003c00000 */
[----:B------:R-:W-:Y:S05]  /*8390*/  BRA `(.L_x_3) ;  /* 0xffffcab000007947 */ /* 0x000fea000383ffff */
.L_x_2:
[----:B------:R-:W-:-:S05]  /*83a0*/  NOP ;  /* 0x0000000000007918 */ /* 0x000fca0000000000 */
[----:B------:R-:W-:-:S08]  /*83b0*/  NOP ;  /* 0x0000000000007918 */ /* 0x000fd00000000000 */
[----:B------:R-:W-:Y:S02]  /*83c0*/  F2FP.BF16.PACK_AB R10, R111, R107 ;  /* 0x0000006b6f0a723e */ /* 0x000fe400000010ff */
[----:B------:R-:W-:Y:S02]  /*83d0*/  F2FP.BF16.PACK_AB R12, R95, R91 ;  /* 0x0000005b5f0c723e */ /* 0x000fe400000010ff */
[----:B------:R-:W-:Y:S02]  /*83e0*/  F2FP.BF16.PACK_AB R14, R79, R75 ;  /* 0x0000004b4f0e723e */ /* 0x000fe400000010ff */
[----:B------:R-:W-:Y:S02]  /*83f0*/  F2FP.BF16.PACK_AB R4, R55, R51 ;  /* 0x000000333704723e */ /* 0x000fe400000010ff */
[----:B------:R-:W-:-:S02]  /*8400*/  F2FP.BF16.PACK_AB R6, R109, R105 ;  /* 0x000000696d06723e */ /* 0x000fc400000010ff */
[----:B------:R-:W-:Y:S02]  /*8410*/  F2FP.BF16.PACK_AB R2, R93, R89 ;  /* 0x000000595d02723e */ /* 0x000fe400000010ff */
        /* <DEDUP_REMOVED lines=26> */
.L_x_1:
[----:B--2---:R-:W2:Y:S04]  /*85c0*/  LDL.LU R23, [R1+0xd0] ;  /* 0x0000d00001177983 */ /* 0x004ea80000300800 */
[----:B------:R-:W3:Y:S04]  /*85d0*/  LDL.LU R24, [R1+0xd4] ;  /* 0x0000d40001187983 */ /* 0x000ee80000300800 */
[----:B------:R-:W1:Y:S04]  /*85e0*/  S2R R25, SR_TID.X ;  /* 0x0000000000197919 */ /* 0x000e680000002100 */
[----:B------:R-:W4:Y:S04]  /*85f0*/  LDL.LU R28, [R1+0xc] ;  /* 0x00000c00011c7983 */ /* 0x000f280000300800 */
[----:B------:R-:W5:Y:S04]  /*8600*/  LDL.LU R27, [R1+0xcc] ;  /* 0x0000cc00011b7983 */ /* 0x000f680000300800 */
[----:B------:R-:W4:Y:S01]  /*8610*/  LDL.LU R26, [R1+0x8] ;  /* 0x00000800011a7983 */ /* 0x000f220000300800 */
[----:B-1----:R-:W-:-:S02]  /*8620*/  IMAD.SHL.U32 R19, R25, 0x10, RZ ;  /* 0x0000001019137824 */ /* 0x002fc400078e00ff */
[C---:B------:R-:W-:Y:S01]  /*8630*/  IMAD.SHL.U32 R18, R25.reuse, 0x4, RZ ;  /* 0x0000000419127824 */ /* 0x040fe200078e00ff */
[--C-:B------:R-:W-:Y:S01]  /*8640*/  SHF.R.S32.HI R22, RZ, 0x4, R25.reuse ;  /* 0x00000004ff167819 */ /* 0x100fe20000011419 */
[----:B------:R-:W-:Y:S01]  /*8650*/  IMAD.SHL.U32 R21, R25, 0x8, RZ ;  /* 0x0000000819157824 */ /* 0x000fe200078e00ff */
[----:B0-----:R-:W-:Y:S01]  /*8660*/  LOP3.LUT R20, R19, 0x30, RZ, 0xc0, !PT ;  /* 0x0000003013147812 */ /* 0x001fe200078ec0ff */
[----:B------:R-:W-:Y:S01]  /*8670*/  BAR.SYNC.DEFER_BLOCKING 0x0 ;  /* 0x0000000000007b1d */ /* 0x000fe20000010000 */
[----:B--2---:R-:W-:Y:S02]  /*8680*/  LOP3.LUT R19, R23, 0x38, R18, 0xf8, !PT ;  /* 0x0000003817137812 */ /* 0x004fe400078ef812 */
[----:B------:R-:W-:Y:S02]  /*8690*/  SHF.R.S32.HI R23, RZ, 0x2, R25 ;  /* 0x00000002ff177819 */ /* 0x000fe40000011419 */
[----:B------:R-:W-:Y:S02]  /*86a0*/  SGXT R18, R22, 0x1 ;  /* 0x000000011612781a */ /* 0x000fe40000000200 */
[----:B------:R-:W-:-:S02]  /*86b0*/  LOP3.LUT R22, R20, 0x380, R21, 0xf8, !PT ;  /* 0x0000038014167812 */ /* 0x000fc400078ef815 */
[----:B------:R-:W-:Y:S02]  /*86c0*/  SGXT R20, R23, 0x1 ;  /* 0x000000011714781a */ /* 0x000fe40000000200 */
[--C-:B------:R-:W-:Y:S02]  /*86d0*/  SHF.R.S32.HI R21, RZ, 0x3, R25.reuse ;  /* 0x00000003ff157819 */ /* 0x100fe40000011419 */
[----:B------:R-:W-:Y:S02]  /*86e0*/  LOP3.LUT R18, R18, 0x2040, RZ, 0xc0, !PT ;  /* 0x0000204012127812 */ /* 0x000fe400078ec0ff */
[----:B------:R-:W-:Y:S02]  /*86f0*/  SHF.R.U32.HI R23, RZ, 0x1, R25 ;  /* 0x00000001ff177819 */ /* 0x000fe40000011619 */
[----:B------:R-:W2:Y:S01]  /*8700*/  LDL.LU R25, [R1+0x4] ;  /* 0x0000040001197983 */ /* 0x000ea20000300800 */
[----:B---3--:R-:W-:-:S03]  /*8710*/  LOP3.LUT R18, R18, 0x40, R24, 0x78, !PT ;  /* 0x0000004012127812 */ /* 0x008fc600078e7818 */
[----:B------:R-:W3:Y:S01]  /*8720*/  LDL.LU R24, [R1] ;  /* 0x0000000001187983 */ /* 0x000ee20000300800 */
[----:B------:R-:W-:-:S04]  /*8730*/  LOP3.LUT R18, R19, R18, RZ, 0xfc, !PT ;  /* 0x0000001213127212 */ /* 0x000fc800078efcff */
[----:B------:R-:W-:Y:S01]  /*8740*/  LOP3.LUT R19, R18, 0x8, RZ, 0x3c, !PT ;  /* 0x0000000812137812 */ /* 0x000fe200078e3cff */
[----:B------:R-:W-:Y:S04]  /*8750*/  STS.64 [R18], R48 ;  /* 0x0000003012007388 */ /* 0x000fe80000000a00 */
[----:B------:R-:W-:Y:S04]  /*8760*/  STS.64 [R18+0x200], R16 ;  /* 0x0002001012007388 */ /* 0x000fe80000000a00 */
[----:B------:R-:W-:Y:S04]  /*8770*/  STS.64 [R18+0x80], R72 ;  /* 0x0000804812007388 */ /* 0x000fe80000000a00 */
[----:B------:R-:W-:Y:S04]  /*8780*/  STS.64 [R18+0x280], R8 ;  /* 0x0002800812007388 */ /* 0x000fe80000000a00 */
[----:B------:R-:W-:Y:S04]  /*8790*/  STS.64 [R18+0x100], R88 ;  /* 0x0001005812007388 */ /* 0x000fe80000000a00 */
[----:B------:R-:W-:Y:S04]  /*87a0*/  STS.64 [R18+0x300], R2 ;  /* 0x0003000212007388 */ /* 0x000fe80000000a00 */
[----:B------:R-:W-:Y:S04]  /*87b0*/  STS.64 [R18+0x180], R104 ;  /* 0x0001806812007388 */ /* 0x000fe80000000a00 */
[----:B------:R-:W-:Y:S04]  /*87c0*/  STS.64 [R18+0x380], R6 ;  /* 0x0003800612007388 */ /* 0x000fe80000000a00 */
[----:B------:R0:W-:Y:S04]  /*87d0*/  STS.64 [R19+0x4000], R50 ;  /* 0x0040003213007388 */ /* 0x0001e80000000a00 */
[----:B0-----:R-:W3:Y:S04]  /*87e0*/  LDL.LU R50, [R1+0xc8] ;  /* 0x0000c80001327983 */ /* 0x001ee80000300800 */
[----:B------:R-:W3:Y:S04]  /*87f0*/  LDL.LU R52, [R1+0xc4] ;  /* 0x0000c40001347983 */ /* 0x000ee80000300800 */
[----:B------:R-:W3:Y:S04]  /*8800*/  LDL.LU R49, [R1+0xc0] ;  /* 0x0000c00001317983 */ /* 0x000ee80000300800 */
[----:B------:R-:W3:Y:S04]  /*8810*/  LDL.LU R48, [R1+0xbc] ;  /* 0x0000bc0001307983 */ /* 0x000ee80000300800 */
[----:B------:R-:W3:Y:S04]  /*8820*/  LDL.LU R46, [R1+0xb8] ;  /* 0x0000b800012e7983 */ /* 0x000ee80000300800 */
[----:B------:R-:W-:Y:S04]  /*8830*/  STS.64 [R19+0x4200], R4 ;  /* 0x0042000413007388 */ /* 0x000fe80000000a00 */
[----:B------:R-:W-:Y:S04]  /*8840*/  STS.64 [R19+0x4080], R74 ;  /* 0x0040804a13007388 */ /* 0x000fe80000000a00 */
[----:B------:R0:W-:Y:S04]  /*8850*/  STS.64 [R19+0x4280], R14 ;  /* 0x0042800e13007388 */ /* 0x0001e80000000a00 */
[----:B------:R-:W-:Y:S04]  /*8860*/  STS.64 [R19+0x4100], R90 ;  /* 0x0041005a13007388 */ /* 0x000fe80000000a00 */
[----:B------:R-:W-:Y:S04]  /*8870*/  STS.64 [R19+0x4300], R12 ;  /* 0x0043000c13007388 */ /* 0x000fe80000000a00 */
[----:B------:R-:W-:Y:S04]  /*8880*/  STS.64 [R19+0x4180], R106 ;  /* 0x0041806a13007388 */ /* 0x000fe80000000a00 */
[----:B------:R-:W-:Y:S01]  /*8890*/  STS.64 [R19+0x4380], R10 ;  /* 0x0043800a13007388 */ /* 0x000fe20000000a00 */
[----:B------:R-:W-:-:S02]  /*88a0*/  SGXT R21, R21, 0x1 ;  /* 0x000000011515781a */ /* 0x000fc40000000200 */
[----:B------:R-:W-:Y:S02]  /*88b0*/  LOP3.LUT R20, R20, 0x2040, RZ, 0xc0, !PT ;  /* 0x0000204014147812 */ /* 0x000fe400078ec0ff */
[----:B----4-:R-:W-:Y:S01]  /*88c0*/  ISETP.GE.AND P0, PT, R28, c[0x0][0x178], PT ;  /* 0x00005e001c007a0c */ /* 0x010fe20003f06270 */
[----:B------:R-:W-:Y:S01]  /*88d0*/  IMAD R47, R0, c[0x0][0x198], RZ ;  /* 0x00006600002f7a24 */ /* 0x000fe200078e02ff */
[----:B------:R-:W-:Y:S01]  /*88e0*/  LOP3.LUT R21, R22, 0x4008, R21, 0xf8, !PT ;  /* 0x0000400816157812 */ /* 0x000fe200078ef815 */
[----:B------:R-:W-:Y:S01]  /*88f0*/  IMAD R17, R26, c[0x0][0x198], RZ ;  /* 0x000066001a117a24 */ /* 0x000fe200078e02ff */
[----:B------:R-:W-:Y:S01]  /*8900*/  LOP3.LUT R20, R20, 0x40, R23, 0x78, !PT ;  /* 0x0000004014147812 */ /* 0x000fe200078e7817 */
[----:B------:R-:W-:Y:S01]  /*8910*/  IMAD R29, R252, c[0x0][0x198], RZ ;  /* 0x00006600fc1d7a24 */ /* 0x000fe200078e02ff */
[----:B------:R-:W4:Y:S02]  /*8920*/  LDL.LU R51, [R1+0xb4] ;  /* 0x0000b40001337983 */ /* 0x000f240000300800 */
[----:B------:R-:W-:-:S02]  /*8930*/  LOP3.LUT R44, R21, R20, RZ, 0xfc, !PT ;  /* 0x00000014152c7212 */ /* 0x000fc400078efcff */
[----:B------:R-:W-:Y:S02]  /*8940*/  BAR.SYNC.DEFER_BLOCKING 0x0 ;  /* 0x0000000000007b1d */ /* 0x000fe40000010000 */
[----:B------:R-:W-:Y:S01]  /*8950*/  LOP3.LUT R45, R44, 0x8, RZ, 0x3c, !PT ;  /* 0x000000082c2d7812 */ /* 0x000fe200078e3cff */
[----:B0-----:R-:W-:-:S03]  /*8960*/  IMAD R14, R28, c[0x0][0x194], RZ ;  /* 0x000065001c0e7a24 */ /* 0x001fc600078e02ff */
[----:B------:R-:W0:Y:S04]  /*8970*/  LDS.64 R2, [R44] ;  /* 0x000000002c027984 */ /* 0x000e280000000a00 */
[----:B------:R-:W1:Y:S04]  /*8980*/  LDS.64 R8, [R45] ;  /* 0x000000002d087984 */ /* 0x000e680000000a00 */
[----:B------:R-:W1:Y:S01]  /*8990*/  LDS.64 R6, [R44+0x400] ;  /* 0x000400002c067984 */ /* 0x000e620000000a00 */
[----:B------:R-:W-:Y:S02]  /*89a0*/  LEA R34, P2, R14, c[0x0][0x170], 0x1 ;  /* 0x00005c000e227a11 */ /* 0x000fe400078408ff */
[----:B------:R-:W-:Y:S01]  /*89b0*/  ISETP.LT.AND P6, PT, R0, c[0x0][0x17c], !P0 ;  /* 0x00005f0000007a0c */ /* 0x000fe200047c1270 */
[----:B------:R-:W2:Y:S01]  /*89c0*/  LDS.64 R4, [R45+0x400] ;  /* 0x000400002d047984 */ /* 0x000ea20000000a00 */
[----:B------:R-:W-:-:S02]  /*89d0*/  LEA.HI.X.SX32 R0, R14, c[0x0][0x174], 0x1, P2 ;  /* 0x00005d000e007a11 */ /* 0x000fc400010f0eff */
[C---:B------:R-:W-:Y:S01]  /*89e0*/  LEA R20, P2, R47.reuse, R34, 0x1 ;  /* 0x000000222f147211 */ /* 0x040fe200078408ff */
[----:B------:R-:W2:Y:S03]  /*89f0*/  LDS.64 R10, [R44+0x800] ;  /* 0x000800002c0a7984 */ /* 0x000ea60000000a00 */
[----:B------:R-:W-:Y:S01]  /*8a00*/  LEA.HI.X.SX32 R21, R47, R0, 0x1, P2 ;  /* 0x000000002f157211 */ /* 0x000fe200010f0eff */
[----:B------:R-:W2:Y:S01]  /*8a10*/  LDS.64 R12, [R45+0x800] ;  /* 0x000800002d0c7984 */ /* 0x000ea20000000a00 */
[----:B-----5:R-:W-:-:S03]  /*8a20*/  ISETP.LT.AND P1, PT, R27, c[0x0][0x17c], !P0 ;  /* 0x00005f001b007a0c */ /* 0x020fc60004721270 */
[----:B------:R-:W5:Y:S01]  /*8a30*/  LDS.64 R14, [R44+0xc00] ;  /* 0x000c00002c0e7984 */ /* 0x000f620000000a00 */
[----:B------:R-:W-:Y:S02]  /*8a40*/  ISETP.LT.AND P4, PT, R26, c[0x0][0x17c], !P0 ;  /* 0x00005f001a007a0c */ /* 0x000fe40004781270 */
[C---:B------:R-:W-:Y:S01]  /*8a50*/  LEA R22, P5, R17.reuse, R34, 0x1 ;  /* 0x0000002211167211 */ /* 0x040fe200078a08ff */
[----:B0-----:R-:W-:Y:S03]  /*8a60*/  @P6 STG.E.U16 [R20.64], R2 ;  /* 0x0000000214006986 */ /* 0x001fe6000c101506 */
[----:B------:R-:W-:Y:S02]  /*8a70*/  LEA.HI.X.SX32 R23, R17, R0, 0x1, P5 ;  /* 0x0000000011177211 */ /* 0x000fe400028f0eff */
[----:B------:R-:W-:Y:S05]  /*8a80*/  LDS.64 R16, [R44+0x1000] ;  /* 0x001000002c107984 */ /* 0x000fea0000000a00 */
[----:B-1----:R-:W-:Y:S04]  /*8a90*/  @P4 STG.E.U16 [R22.64], R8 ;  /* 0x0000000816004986 */ /* 0x002fe8000c101506 */
[----:B------:R-:W-:Y:S01]  /*8aa0*/  LDS.64 R20, [R45+0x1000] ;  /* 0x001000002d147984 */ /* 0x000fe20000000a00 */
[C---:B------:R-:W-:Y:S01]  /*8ab0*/  ISETP.LT.AND P4, PT, R251.reuse, c[0x0][0x17c], !P0 ;  /* 0x00005f00fb007a0c */ /* 0x040fe20004781270 */
[----:B------:R-:W-:-:S02]  /*8ac0*/  IMAD R251, R251, c[0x0][0x198], RZ ;  /* 0x00006600fbfb7a24 */ /* 0x000fc400078e02ff */
[----:B------:R-:W-:Y:S01]  /*8ad0*/  IMAD R33, R250, c[0x0][0x198], RZ ;  /* 0x00006600fa217a24 */ /* 0x000fe200078e02ff */
[----:B------:R-:W-:Y:S01]  /*8ae0*/  LDS.64 R22, [R44+0x1400] ;  /* 0x001400002c167984 */ /* 0x000fe20000000a00 */
[----:B------:R-:W-:Y:S02]  /*8af0*/  IMAD R35, R248, c[0x0][0x198], RZ ;  /* 0x00006600f8237a24 */ /* 0x000fe400078e02ff */
[----:B--2---:R-:W-:Y:S01]  /*8b00*/  IMAD R19, R25, c[0x0][0x198], RZ ;  /* 0x0000660019137a24 */ /* 0x004fe200078e02ff */
[C---:B---3--:R-:W-:Y:S01]  /*8b10*/  ISETP.LT.AND P2, PT, R24.reuse, c[0x0][0x17c], !P0 ;  /* 0x00005f0018007a0c */ /* 0x048fe20004741270 */
[----:B------:R-:W-:-:S03]  /*8b20*/  IMAD R27, R24, c[0x0][0x198], RZ ;  /* 0x00006600181b7a24 */ /* 0x000fc600078e02ff */
[----:B------:R-:W-:Y:S02]  /*8b30*/  LEA R24, P6, R19, R34, 0x1 ;  /* 0x0000002213187211 */ /* 0x000fe400078c08ff */
[----:B------:R-:W-:Y:S02]  /*8b40*/  ISETP.LT.AND P3, PT, R25, c[0x0][0x17c], !P0 ;  /* 0x00005f0019007a0c */ /* 0x000fe40004761270 */
[----:B------:R-:W-:Y:S02]  /*8b50*/  LEA.HI.X.SX32 R25, R19, R0, 0x1, P6 ;  /* 0x0000000013197211 */ /* 0x000fe400030f0eff */
[----:B------:R-:W0:Y:S01]  /*8b60*/  LDS.64 R18, [R45+0xc00] ;  /* 0x000c00002d127984 */ /* 0x000e220000000a00 */
[C---:B------:R-:W-:Y:S02]  /*8b70*/  LEA R26, P5, R27.reuse, R34, 0x1 ;  /* 0x000000221b1a7211 */ /* 0x040fe400078a08ff */
[----:B------:R-:W-:Y:S02]  /*8b80*/  ISETP.LT.AND P6, PT, R252, c[0x0][0x17c], !P0 ;  /* 0x00005f00fc007a0c */ /* 0x000fe400047c1270 */
[----:B------:R-:W-:-:S04]  /*8b90*/  LEA.HI.X.SX32 R27, R27, R0, 0x1, P5 ;  /* 0x000000001b1b7211 */ /* 0x000fc800028f0eff */
[----:B------:R-:W-:Y:S01]  /*8ba0*/  @P3 STG.E.U16 [R24.64], R6 ;  /* 0x0000000618003986 */ /* 0x000fe2000c101506 */
[----:B------:R-:W-:-:S03]  /*8bb0*/  LEA R28, P3, R29, R34, 0x1 ;  /* 0x000000221d1c7211 */ /* 0x000fc600078608ff */
[----:B------:R-:W-:Y:S01]  /*8bc0*/  @P2 STG.E.U16 [R26.64], R4 ;  /* 0x000000041a002986 */ /* 0x000fe2000c101506 */
[----:B------:R-:W-:Y:S02]  /*8bd0*/  LEA.HI.X.SX32 R29, R29, R0, 0x1, P3 ;  /* 0x000000001d1d7211 */ /* 0x000fe400018f0eff */
[----:B------:R-:W-:Y:S01]  /*8be0*/  ISETP.LT.AND P2, PT, R250, c[0x0][0x17c], !P0 ;  /* 0x00005f00fa007a0c */ /* 0x000fe20004741270 */
[----:B------:R-:W1:Y:S01]  /*8bf0*/  LDS.64 R24, [R45+0x1400] ;  /* 0x001400002d187984 */ /* 0x000e620000000a00 */
[-C--:B------:R-:W-:Y:S02]  /*8c00*/  LEA R30, P5, R251, R34.reuse, 0x1 ;  /* 0x00000022fb1e7211 */ /* 0x080fe400078a08ff */
[----:B------:R-:W-:Y:S01]  /*8c10*/  ISETP.LT.AND P3, PT, R249, c[0x0][0x17c], !P0 ;  /* 0x00005f00f9007a0c */ /* 0x000fe20004761270 */
[----:B------:R-:W-:Y:S01]  /*8c20*/  @P6 STG.E.U16 [R28.64], R10 ;  /* 0x0000000a1c006986 */ /* 0x000fe2000c101506 */
[----:B------:R-:W-:Y:S01]  /*8c30*/  LEA R32, P6, R33, R34, 0x1 ;  /* 0x0000002221207211 */ /* 0x000fe200078c08ff */
[----:B------:R-:W-:-:S02]  /*8c40*/  IMAD R249, R249, c[0x0][0x198], RZ ;  /* 0x00006600f9f97a24 */ /* 0x000fc400078e02ff */
[----:B------:R-:W2:Y:S01]  /*8c50*/  LDS.64 R26, [R44+0x1800] ;  /* 0x001800002c1a7984 */ /* 0x000ea20000000a00 */
[-C--:B------:R-:W-:Y:S02]  /*8c60*/  LEA.HI.X.SX32 R31, R251, R0.reuse, 0x1, P5 ;  /* 0x00000000fb1f7211 */ /* 0x080fe400028f0eff */
[----:B------:R-:W-:Y:S01]  /*8c70*/  LEA.HI.X.SX32 R33, R33, R0, 0x1, P6 ;  /* 0x0000000021217211 */ /* 0x000fe200030f0eff */
[----:B------:R-:W3:Y:S01]  /*8c80*/  LDS.64 R28, [R45+0x1800] ;  /* 0x001800002d1c7984 */ /* 0x000ee20000000a00 */
[C---:B------:R-:W-:Y:S02]  /*8c90*/  LEA R36, P6, R249.reuse, R34, 0x1 ;  /* 0x00000022f9247211 */ /* 0x040fe400078c08ff */
[----:B------:R-:W-:Y:S01]  /*8ca0*/  ISETP.LT.AND P5, PT, R248, c[0x0][0x17c], !P0 ;  /* 0x00005f00f8007a0c */ /* 0x000fe200047a1270 */
[----:B------:R-:W-:Y:S01]  /*8cb0*/  @P4 STG.E.U16 [R30.64], R12 ;  /* 0x0000000c1e004986 */ /* 0x000fe2000c101506 */
[----:B------:R-:W-:-:S03]  /*8cc0*/  LEA.HI.X.SX32 R37, R249, R0, 0x1, P6 ;  /* 0x00000000f9257211 */ /* 0x000fc600030f0eff */
[----:B-----5:R-:W-:Y:S01]  /*8cd0*/  @P2 STG.E.U16 [R32.64], R14 ;  /* 0x0000000e20002986 */ /* 0x020fe2000c101506 */
[C---:B------:R-:W-:Y:S01]  /*8ce0*/  ISETP.LT.AND P2, PT, R247.reuse, c[0x0][0x17c], !P0 ;  /* 0x00005f00f7007a0c */ /* 0x040fe20004741270 */
[----:B------:R-:W-:Y:S01]  /*8cf0*/  IMAD R247, R247, c[0x0][0x198], RZ ;  /* 0x00006600f7f77a24 */ /* 0x000fe200078e02ff */
[C---:B------:R-:W-:Y:S01]  /*8d00*/  LEA R38, P4, R35.reuse, R34, 0x1 ;  /* 0x0000002223267211 */ /* 0x040fe200078808ff */
[----:B0-----:R0:W-:Y:S03]  /*8d10*/  @P3 STG.E.U16 [R36.64], R18 ;  /* 0x0000001224003986 */ /* 0x0011e6000c101506 */
[----:B------:R-:W-:Y:S01]  /*8d20*/  LEA.HI.X.SX32 R39, R35, R0, 0x1, P4 ;  /* 0x0000000023277211 */ /* 0x000fe200020f0eff */
[----:B------:R-:W-:Y:S01]  /*8d30*/  IMAD R35, R246, c[0x0][0x198], RZ ;  /* 0x00006600f6237a24 */ /* 0x000fe200078e02ff */
[C---:B------:R-:W-:Y:S01]  /*8d40*/  LEA R40, P3, R247.reuse, R34, 0x1 ;  /* 0x00000022f7287211 */ /* 0x040fe200078608ff */
[----:B------:R-:W5:Y:S03]  /*8d50*/  LDS.64 R30, [R44+0x1c00] ;  /* 0x001c00002c1e7984 */ /* 0x000f660000000a00 */
[----:B------:R-:W-:Y:S01]  /*8d60*/  LEA.HI.X.SX32 R41, R247, R0, 0x1, P3 ;  /* 0x00000000f7297211 */ /* 0x000fe200018f0eff */
[----:B------:R-:W4:Y:S01]  /*8d70*/  LDS.64 R32, [R45+0x1c00] ;  /* 0x001c00002d207984 */ /* 0x000f220000000a00 */
[----:B------:R-:W-:-:S02]  /*8d80*/  LEA R42, P3, R35, R34, 0x1 ;  /* 0x00000022232a7211 */ /* 0x000fc400078608ff */
[C---:B------:R-:W-:Y:S01]  /*8d90*/  ISETP.LT.AND P4, PT, R245.reuse, c[0x0][0x17c], !P0 ;  /* 0x00005f00f5007a0c */ /* 0x040fe20004781270 */
[----:B------:R1:W-:Y:S01]  /*8da0*/  @P5 STG.E.U16 [R38.64], R16 ;  /* 0x0000001026005986 */ /* 0x0003e2000c101506 */
[----:B------:R-:W-:Y:S01]  /*8db0*/  ISETP.LT.AND P5, PT, R246, c[0x0][0x17c], !P0 ;  /* 0x00005f00f6007a0c */ /* 0x000fe200047a1270 */
[----:B------:R-:W-:Y:S01]  /*8dc0*/  IMAD R245, R245, c[0x0][0x198], RZ ;  /* 0x00006600f5f57a24 */ /* 0x000fe200078e02ff */
[----:B------:R-:W-:Y:S02]  /*8dd0*/  LEA.HI.X.SX32 R43, R35, R0, 0x1, P3 ;  /* 0x00000000232b7211 */ /* 0x000fe400018f0eff */
[C---:B------:R-:W-:Y:S01]  /*8de0*/  ISETP.LT.AND P3, PT, R244.reuse, c[0x0][0x17c], !P0 ;  /* 0x00005f00f4007a0c */ /* 0x040fe20004761270 */
[----:B------:R2:W-:Y:S01]  /*8df0*/  @P2 STG.E.U16 [R40.64], R20 ;  /* 0x0000001428002986 */ /* 0x0005e2000c101506 */
[----:B0-----:R-:W-:Y:S01]  /*8e00*/  LEA R36, P2, R245, R34, 0x1 ;  /* 0x00000022f5247211 */ /* 0x001fe200078408ff */
[----:B-1----:R-:W-:-:S03]  /*8e10*/  IMAD R39, R244, c[0x0][0x198], RZ ;  /* 0x00006600f4277a24 */ /* 0x002fc600078e02ff */
[----:B------:R-:W-:Y:S01]  /*8e20*/  LEA.HI.X.SX32 R37, R245, R0, 0x1, P2 ;  /* 0x00000000f5257211 */ /* 0x000fe200010f0eff */
[----:B------:R-:W-:Y:S01]  /*8e30*/  IMAD R35, R243, c[0x0][0x198], RZ ;  /* 0x00006600f3237a24 */ /* 0x000fe200078e02ff */
[----:B------:R-:W-:Y:S01]  /*8e40*/  LEA R38, P6, R39, R34, 0x1 ;  /* 0x0000002227267211 */ /* 0x000fe200078c08ff */
[----:B------:R0:W-:Y:S01]  /*8e50*/  @P5 STG.E.U16 [R42.64], R22 ;  /* 0x000000162a005986 */ /* 0x0001e2000c101506 */
[----:B------:R-:W-:Y:S02]  /*8e60*/  ISETP.LT.AND P2, PT, R243, c[0x0][0x17c], !P0 ;  /* 0x00005f00f3007a0c */ /* 0x000fe40004741270 */
[----:B------:R-:W-:Y:S01]  /*8e70*/  LEA.HI.X.SX32 R39, R39, R0, 0x1, P6 ;  /* 0x0000000027277211 */ /* 0x000fe200030f0eff */
[----:B------:R1:W-:Y:S01]  /*8e80*/  @P4 STG.E.U16 [R36.64], R24 ;  /* 0x0000001824004986 */ /* 0x0003e2000c101506 */
[----:B------:R-:W-:-:S03]  /*8e90*/  LEA R44, P5, R35, R34, 0x1 ;  /* 0x00000022232c7211 */ /* 0x000fc600078a08ff */
[----:B--2---:R-:W-:Y:S01]  /*8ea0*/  @P3 STG.E.U16 [R38.64], R26 ;  /* 0x0000001a26003986 */ /* 0x004fe2000c101506 */
[C---:B------:R-:W-:Y:S01]  /*8eb0*/  ISETP.LT.AND P3, PT, R241.reuse, c[0x0][0x17c], !P0 ;  /* 0x00005f00f1007a0c */ /* 0x040fe20004761270 */
[----:B------:R-:W-:Y:S01]  /*8ec0*/  IMAD R241, R241, c[0x0][0x198], RZ ;  /* 0x00006600f1f17a24 */ /* 0x000fe200078e02ff */
[----:B------:R-:W-:Y:S01]  /*8ed0*/  LEA.HI.X.SX32 R45, R35, R0, 0x1, P5 ;  /* 0x00000000232d7211 */ /* 0x000fe200028f0eff */
[----:B------:R-:W-:Y:S01]  /*8ee0*/  IMAD.MOV.U32 R35, RZ, RZ, c[0x0][0x198] ;  /* 0x00006600ff237624 */ /* 0x000fe200078e00ff */
[C---:B------:R-:W-:Y:S01]  /*8ef0*/  ISETP.LT.AND P4, PT, R242.reuse, c[0x0][0x17c], !P0 ;  /* 0x00005f00f2007a0c */ /* 0x040fe20004781270 */
[----:B------:R-:W-:Y:S01]  /*8f00*/  IMAD R41, R242, c[0x0][0x198], RZ ;  /* 0x00006600f2297a24 */ /* 0x000fe200078e02ff */
[----:B0-----:R-:W-:Y:S01]  /*8f10*/  LEA R42, P6, R241, R34, 0x1 ;  /* 0x00000022f12a7211 */ /* 0x001fe200078c08ff */
[----:B------:R-:W-:Y:S01]  /*8f20*/  IMAD R47, R35, 0x40, R47 ;  /* 0x00000040232f7824 */ /* 0x000fe200078e022f */
[----:B---3--:R0:W-:Y:S01]  /*8f30*/  @P2 STG.E.U16 [R44.64], R28 ;  /* 0x0000001c2c002986 */ /* 0x0081e2000c101506 */
[----:B------:R-:W-:-:S02]  /*8f40*/  ISETP.LT.AND P2, PT, R50, c[0x0][0x17c], !P0 ;  /* 0x00005f0032007a0c */ /* 0x000fc40004741270 */
[----:B------:R-:W-:Y:S01]  /*8f50*/  LEA R40, P5, R41, R34, 0x1 ;  /* 0x0000002229287211 */ /* 0x000fe200078a08ff */
[----:B------:R-:W2:Y:S01]  /*8f60*/  LDL.LU R50, [R1+0xb0] ;  /* 0x0000b00001327983 */ /* 0x000ea20000300800 */
[----:B------:R-:W-:Y:S02]  /*8f70*/  LEA.HI.X.SX32 R43, R241, R0, 0x1, P6 ;  /* 0x00000000f12b7211 */ /* 0x000fe400030f0eff */
[----:B-1----:R-:W-:Y:S02]  /*8f80*/  LEA R36, P6, R47, R34, 0x1 ;  /* 0x000000222f247211 */ /* 0x002fe400078c08ff */
[-C--:B------:R-:W-:Y:S02]  /*8f90*/  LEA.HI.X.SX32 R41, R41, R0.reuse, 0x1, P5 ;  /* 0x0000000029297211 */ /* 0x080fe400028f0eff */
[----:B------:R-:W-:Y:S02]  /*8fa0*/  LEA.HI.X.SX32 R37, R47, R0, 0x1, P6 ;  /* 0x000000002f257211 */ /* 0x000fe400030f0eff */
[----:B------:R-:W-:Y:S01]  /*8fb0*/  PRMT R18, R2, 0x7632, R18 ;  /* 0x0000763202127816 */ /* 0x000fe20000000012 */
[----:B-----5:R-:W-:Y:S01]  /*8fc0*/  @P4 STG.E.U16 [R40.64], R30 ;  /* 0x0000001e28004986 */ /* 0x020fe2000c101506 */
[----:B------:R-:W-:-:S03]  /*8fd0*/  ISETP.LT.AND P4, PT, R49, c[0x0][0x17c], !P0 ;  /* 0x00005f0031007a0c */ /* 0x000fc60004781270 */
[----:B----4-:R1:W-:Y:S01]  /*8fe0*/  @P3 STG.E.U16 [R42.64], R32 ;  /* 0x000000202a003986 */ /* 0x0103e2000c101506 */
[----:B------:R-:W-:-:S03]  /*8ff0*/  ISETP.LT.AND P3, PT, R48, c[0x0][0x17c], !P0 ;  /* 0x00005f0030007a0c */ /* 0x000fc60004761270 */
[----:B------:R-:W3:Y:S01]  /*9000*/  LDL.LU R49, [R1+0xac] ;  /* 0x0000ac0001317983 */ /* 0x000ee20000300800 */
[----:B------:R-:W-:-:S03]  /*9010*/  PRMT R20, R6, 0x7632, R20 ;  /* 0x0000763206147816 */ /* 0x000fc60000000014 */
[----:B------:R4:W-:Y:S01]  /*9020*/  @P1 STG.E.U16 [R36.64], R18 ;  /* 0x0000001224001986 */ /* 0x0009e2000c101506 */
[----:B------:R-:W-:-:S03]  /*9030*/  ISETP.LT.AND P1, PT, R46, c[0x0][0x17c], !P0 ;  /* 0x00005f002e007a0c */ /* 0x000fc60004721270 */
[----:B------:R-:W5:Y:S04]  /*9040*/  LDL.LU R48, [R1+0xa8] ;  /* 0x0000a80001307983 */ /* 0x000f680000300800 */
[----:B------:R-:W3:Y:S04]  /*9050*/  LDL.LU R46, [R1+0xa4] ;  /* 0x0000a400012e7983 */ /* 0x000ee80000300800 */
[----:B0-----:R-:W3:Y:S04]  /*9060*/  LDL.LU R44, [R1+0xa0] ;  /* 0x0000a000012c7983 */ /* 0x001ee80000300800 */
[----:B------:R-:W3:Y:S01]  /*9070*/  LDL.LU R6, [R1+0x9c] ;  /* 0x00009c0001067983 */ /* 0x000ee20000300800 */
[----:B------:R-:W-:Y:S01]  /*9080*/  IMAD R39, R35, 0x4, R47 ;  /* 0x0000000423277824 */ /* 0x000fe200078e022f */
[----:B------:R-:W-:-:S02]  /*9090*/  ISETP.LT.AND P5, PT, R52, c[0x0][0x17c], !P0 ;  /* 0x00005f0034007a0c */ /* 0x000fc400047a1270 */
[----:B------:R-:W-:Y:S01]  /*90a0*/  PRMT R8, R8, 0x7632, R8 ;  /* 0x0000763208087816 */ /* 0x000fe20000000008 */
[----:B------:R-:W-:Y:S01]  /*90b0*/  IMAD R45, R35, 0x4, R39 ;  /* 0x00000004232d7824 */ /* 0x000fe200078e0227 */
[----:B------:R-:W-:Y:S01]  /*90c0*/  LEA R38, P6, R39, R34, 0x1 ;  /* 0x0000002227267211 */ /* 0x000fe200078c08ff */
[----:B------:R-:W5:Y:S02]  /*90d0*/  LDL.LU R2, [R1+0x98] ;  /* 0x0000980001027983 */ /* 0x000f640000300800 */
[----:B-1----:R-:W-:Y:S01]  /*90e0*/  IMAD R43, R35, 0x4, R45 ;  /* 0x00000004232b7824 */ /* 0x002fe200078e022d */
[----:B------:R-:W-:Y:S02]  /*90f0*/  LEA.HI.X.SX32 R39, R39, R0, 0x1, P6 ;  /* 0x0000000027277211 */ /* 0x000fe400030f0eff */
[----:B------:R-:W-:-:S04]  /*9100*/  LEA R40, P6, R45, R34, 0x1 ;  /* 0x000000222d287211 */ /* 0x000fc800078c08ff */
[----:B------:R-:W-:Y:S01]  /*9110*/  LEA.HI.X.SX32 R41, R45, R0, 0x1, P6 ;  /* 0x000000002d297211 */ /* 0x000fe200030f0eff */
[----:B------:R-:W-:Y:S01]  /*9120*/  IMAD R45, R35, 0x4, R43 ;  /* 0x00000004232d7824 */ /* 0x000fe200078e022b */
[C---:B------:R-:W-:Y:S01]  /*9130*/  LEA R42, P6, R43.reuse, R34, 0x1 ;  /* 0x000000222b2a7211 */ /* 0x040fe200078c08ff */
[----:B------:R0:W-:Y:S03]  /*9140*/  @P2 STG.E.U16 [R38.64], R8 ;  /* 0x0000000826002986 */ /* 0x0001e6000c101506 */
[----:B------:R-:W-:Y:S02]  /*9150*/  LEA.HI.X.SX32 R43, R43, R0, 0x1, P6 ;  /* 0x000000002b2b7211 */ /* 0x000fe400030f0eff */
[----:B----4-:R-:W-:Y:S01]  /*9160*/  LEA R36, P6, R45, R34, 0x1 ;  /* 0x000000222d247211 */ /* 0x010fe200078c08ff */
[----:B------:R1:W-:Y:S01]  /*9170*/  @P5 STG.E.U16 [R40.64], R20 ;  /* 0x0000001428005986 */ /* 0x0003e2000c101506 */
[----:B0-----:R-:W-:-:S02]  /*9180*/  IMAD R39, R35, 0x4, R45 ;  /* 0x0000000423277824 */ /* 0x001fc400078e022d */
[----:B------:R-:W-:Y:S01]  /*9190*/  LEA.HI.X.SX32 R37, R45, R0, 0x1, P6 ;  /* 0x000000002d257211 */ /* 0x000fe200030f0eff */
[----:B------:R-:W4:Y:S01]  /*91a0*/  LDL.LU R8, [R1+0x94] ;  /* 0x0000940001087983 */ /* 0x000f220000300800 */
[----:B------:R-:W-:Y:S02]  /*91b0*/  PRMT R4, R4, 0x7632, R4 ;  /* 0x0000763204047816 */ /* 0x000fe40000000004 */
[----:B------:R-:W-:Y:S01]  /*91c0*/  LEA R38, P6, R39, R34, 0x1 ;  /* 0x0000002227267211 */ /* 0x000fe200078c08ff */
[----:B-1----:R-:W-:Y:S01]  /*91d0*/  IMAD R41, R35, 0x4, R39 ;  /* 0x0000000423297824 */ /* 0x002fe200078e0227 */
[----:B------:R-:W-:Y:S02]  /*91e0*/  PRMT R18, R10, 0x7632, R18 ;  /* 0x000076320a127816 */ /* 0x000fe40000000012 */
[----:B------:R-:W-:Y:S02]  /*91f0*/  LEA.HI.X.SX32 R39, R39, R0, 0x1, P6 ;  /* 0x0000000027277211 */ /* 0x000fe400030f0eff */
[----:B------:R-:W-:Y:S01]  /*9200*/  PRMT R12, R12, 0x7632, R12 ;  /* 0x000076320c0c7816 */ /* 0x000fe2000000000c */
[----:B------:R-:W-:Y:S01]  /*9210*/  IMAD R45, R35, 0x4, R41 ;  /* 0x00000004232d7824 */ /* 0x000fe200078e0229 */
[----:B------:R-:W-:Y:S01]  /*9220*/  ISETP.LT.AND P2, PT, R51, c[0x0][0x17c], !P0 ;  /* 0x00005f0033007a0c */ /* 0x000fe20004741270 */
[----:B------:R0:W-:Y:S01]  /*9230*/  @P4 STG.E.U16 [R42.64], R4 ;  /* 0x000000042a004986 */ /* 0x0001e2000c101506 */
[----:B------:R-:W-:-:S03]  /*9240*/  LEA R40, P6, R41, R34, 0x1 ;  /* 0x0000002229287211 */ /* 0x000fc600078c08ff */
[----:B------:R-:W-:Y:S01]  /*9250*/  @P3 STG.E.U16 [R36.64], R18 ;  /* 0x0000001224003986 */ /* 0x000fe2000c101506 */
[----:B------:R-:W-:-:S03]  /*9260*/  LEA.HI.X.SX32 R41, R41, R0, 0x1, P6 ;  /* 0x0000000029297211 */ /* 0x000fc600030f0eff */
[----:B------:R1:W-:Y:S01]  /*9270*/  @P1 STG.E.U16 [R38.64], R12 ;  /* 0x0000000c26001986 */ /* 0x0003e2000c101506 */
[----:B------:R-:W-:Y:S02]  /*9280*/  PRMT R20, R14, 0x7632, R20 ;  /* 0x000076320e147816 */ /* 0x000fe40000000014 */
[C---:B0-----:R-:W-:Y:S01]  /*9290*/  LEA R42, P6, R45.reuse, R34, 0x1 ;  /* 0x000000222d2a7211 */ /* 0x041fe200078c08ff */
[----:B-1----:R-:W4:Y:S04]  /*92a0*/  LDL.LU R12, [R1+0x90] ;  /* 0x00009000010c7983 */ /* 0x002f280000300800 */
[----:B------:R-:W4:Y:S01]  /*92b0*/  LDL.LU R4, [R1+0x8c] ;  /* 0x00008c0001047983 */ /* 0x000f220000300800 */
[----:B------:R-:W-:Y:S02]  /*92c0*/  PRMT R18, R18, 0x7632, R18 ;  /* 0x0000763212127816 */ /* 0x000fe40000000012 */
[----:B------:R-:W-:Y:S01]  /*92d0*/  LEA.HI.X.SX32 R43, R45, R0, 0x1, P6 ;  /* 0x000000002d2b7211 */ /* 0x000fe200030f0eff */
[----:B------:R-:W-:Y:S01]  /*92e0*/  @P2 STG.E.U16 [R40.64], R20 ;  /* 0x0000001428002986 */ /* 0x000fe2000c101506 */
[----:B--2---:R-:W-:-:S13]  /*92f0*/  ISETP.LT.AND P5, PT, R50, c[0x0][0x17c], !P0 ;  /* 0x00005f0032007a0c */ /* 0x004fda00047a1270 */
[----:B------:R0:W-:Y:S01]  /*9300*/  @P5 STG.E.U16 [R42.64], R18 ;  /* 0x000000122a005986 */ /* 0x0001e2000c101506 */
[----:B---3--:R-:W-:-:S03]  /*9310*/  ISETP.LT.AND P5, PT, R6, c[0x0][0x17c], !P0 ;  /* 0x00005f0006007a0c */ /* 0x008fc600047a1270 */
[----:B------:R-:W2:Y:S01]  /*9320*/  LDL.LU R6, [R1+0x88] ;  /* 0x0000880001067983 */ /* 0x000ea20000300800 */
[----:B------:R-:W-:Y:S01]  /*9330*/  IMAD R37, R35, 0x4, R45 ;  /* 0x0000000423257824 */ /* 0x000fe200078e022d */
[----:B------:R-:W-:-:S03]  /*9340*/  ISETP.LT.AND P4, PT, R49, c[0x0][0x17c], !P0 ;  /* 0x00005f0031007a0c */ /* 0x000fc60004781270 */
[----:B------:R-:W-:Y:S01]  /*9350*/  IMAD R39, R35, 0x4, R37 ;  /* 0x0000000423277824 */ /* 0x000fe200078e0225 */
[----:B------:R-:W-:Y:S02]  /*9360*/  LEA R36, P6, R37, R34, 0x1 ;  /* 0x0000002225247211 */ /* 0x000fe400078c08ff */
[----:B-----5:R-:W-:Y:S01]  /*9370*/  ISETP.LT.AND P3, PT, R48, c[0x0][0x17c], !P0 ;  /* 0x00005f0030007a0c */ /* 0x020fe20004761270 */
[----:B------:R-:W-:Y:S01]  /*9380*/  IMAD R45, R35, 0x4, R39 ;  /* 0x00000004232d7824 */ /* 0x000fe200078e0227 */
[----:B------:R-:W-:Y:S02]  /*9390*/  LEA.HI.X.SX32 R37, R37, R0, 0x1, P6 ;  /* 0x0000000025257211 */ /* 0x000fe400030f0eff */
[----:B------:R-:W-:Y:S02]  /*93a0*/  LEA R38, P6, R39, R34, 0x1 ;  /* 0x0000002227267211 */ /* 0x000fe400078c08ff */
[----:B------:R-:W-:Y:S01]  /*93b0*/  PRMT R16, R16, 0x7632, R16 ;  /* 0x0000763210107816 */ /* 0x000fe20000000010 */
[----:B0-----:R-:W-:Y:S01]  /*93c0*/  IMAD R43, R35, 0x4, R45 ;  /* 0x00000004232b7824 */ /* 0x001fe200078e022d */
[----:B------:R-:W-:-:S02]  /*93d0*/  LEA.HI.X.SX32 R39, R39, R0, 0x1, P6 ;  /* 0x0000000027277211 */ /* 0x000fc400030f0eff */
[----:B------:R-:W-:Y:S02]  /*93e0*/  ISETP.LT.AND P1, PT, R46, c[0x0][0x17c], !P0 ;  /* 0x00005f002e007a0c */ /* 0x000fe40004721270 */
[C---:B------:R-:W-:Y:S02]  /*93f0*/  LEA R40, P6, R45.reuse, R34, 0x1 ;  /* 0x000000222d287211 */ /* 0x040fe400078c08ff */
[----:B------:R-:W-:Y:S01]  /*9400*/  ISETP.LT.AND P2, PT, R44, c[0x0][0x17c], !P0 ;  /* 0x00005f002c007a0c */ /* 0x000fe20004741270 */
[----:B------:R0:W-:Y:S01]  /*9410*/  @P4 STG.E.U16 [R36.64], R16 ;  /* 0x0000001024004986 */ /* 0x0001e2000c101506 */
[----:B------:R-:W-:Y:S02]  /*9420*/  ISETP.LT.AND P4, PT, R2, c[0x0][0x17c], !P0 ;  /* 0x00005f0002007a0c */ /* 0x000fe40004781270 */
[----:B------:R-:W-:Y:S01]  /*9430*/  PRMT R20, R20, 0x7632, R20 ;  /* 0x0000763214147816 */ /* 0x000fe20000000014 */
[----:B------:R-:W3:Y:S01]  /*9440*/  LDL.LU R2, [R1+0x84] ;  /* 0x0000840001027983 */ /* 0x000ee20000300800 */
[----:B------:R-:W-:-:S02]  /*9450*/  LEA.HI.X.SX32 R41, R45, R0, 0x1, P6 ;  /* 0x000000002d297211 */ /* 0x000fc400030f0eff */
[----:B------:R-:W-:Y:S01]  /*9460*/  LEA R42, P6, R43, R34, 0x1 ;  /* 0x000000222b2a7211 */ /* 0x000fe200078c08ff */
[----:B------:R1:W-:Y:S01]  /*9470*/  @P3 STG.E.U16 [R38.64], R20 ;  /* 0x0000001426003986 */ /* 0x0003e2000c101506 */
[----:B------:R-:W-:Y:S02]  /*9480*/  PRMT R22, R22, 0x7632, R22 ;  /* 0x0000763216167816 */ /* 0x000fe40000000016 */
[----:B------:R-:W-:Y:S01]  /*9490*/  PRMT R24, R24, 0x7632, R24 ;  /* 0x0000763218187816 */ /* 0x000fe20000000018 */
[----:B0-----:R-:W-:Y:S01]  /*94a0*/  IMAD R37, R35, 0x4, R43 ;  /* 0x0000000423257824 */ /* 0x001fe200078e022b */
[----:B------:R-:W-:Y:S02]  /*94b0*/  LEA.HI.X.SX32 R43, R43, R0, 0x1, P6 ;  /* 0x000000002b2b7211 */ /* 0x000fe400030f0eff */
[----:B----4-:R-:W-:Y:S02]  /*94c0*/  ISETP.LT.AND P3, PT, R8, c[0x0][0x17c], !P0 ;  /* 0x00005f0008007a0c */ /* 0x010fe40004761270 */
[----:B------:R-:W4:Y:S01]  /*94d0*/  LDL.LU R8, [R1+0x80] ;  /* 0x0000800001087983 */ /* 0x000f220000300800 */
[----:B------:R-:W-:-:S03]  /*94e0*/  LEA R36, P6, R37, R34, 0x1 ;  /* 0x0000002225247211 */ /* 0x000fc600078c08ff */
[----:B------:R0:W-:Y:S04]  /*94f0*/  @P1 STG.E.U16 [R40.64], R22 ;  /* 0x0000001628001986 */ /* 0x0001e8000c101506 */
[----:B------:R5:W-:Y:S01]  /*9500*/  @P2 STG.E.U16 [R42.64], R24 ;  /* 0x000000182a002986 */ /* 0x000be2000c101506 */
[----:B------:R-:W-:Y:S01]  /*9510*/  IMAD R45, R35, 0x4, R37 ;  /* 0x00000004232d7824 */ /* 0x000fe200078e0225 */
[----:B------:R-:W-:Y:S02]  /*9520*/  LEA.HI.X.SX32 R37, R37, R0, 0x1, P6 ;  /* 0x0000000025257211 */ /* 0x000fe400030f0eff */
[----:B------:R-:W-:-:S05]  /*9530*/  PRMT R18, R26, 0x7632, R18 ;  /* 0x000076321a127816 */ /* 0x000fca0000000012 */
[----:B------:R0:W-:Y:S01]  /*9540*/  @P5 STG.E.U16 [R36.64], R18 ;  /* 0x0000001224005986 */ /* 0x0001e2000c101506 */
[----:B------:R-:W-:-:S03]  /*9550*/  ISETP.LT.AND P2, PT, R4, c[0x0][0x17c], !P0 ;  /* 0x00005f0004007a0c */ /* 0x000fc60004741270 */
[----:B------:R-:W4:Y:S01]  /*9560*/  LDL.LU R4, [R1+0x7c] ;  /* 0x00007c0001047983 */ /* 0x000f220000300800 */
[----:B------:R-:W-:-:S03]  /*9570*/  ISETP.LT.AND P1, PT, R12, c[0x0][0x17c], !P0 ;  /* 0x00005f000c007a0c */ /* 0x000fc60004721270 */
[----:B------:R-:W4:Y:S04]  /*9580*/  LDL.LU R14, [R1+0x78] ;  /* 0x00007800010e7983 */ /* 0x000f280000300800 */
[----:B------:R-:W4:Y:S01]  /*9590*/  LDL.LU R12, [R1+0x74] ;  /* 0x00007400010c7983 */ /* 0x000f220000300800 */
[----:B--2---:R-:W-:-:S03]  /*95a0*/  ISETP.LT.AND P5, PT, R6, c[0x0][0x17c], !P0 ;  /* 0x00005f0006007a0c */ /* 0x004fc600047a1270 */
[----:B------:R-:W2:Y:S01]  /*95b0*/  LDL.LU R6, [R1+0x70] ;  /* 0x0000700001067983 */ /* 0x000ea20000300800 */
[----:B-1----:R-:W-:Y:S01]  /*95c0*/  LEA R38, P6, R45, R34, 0x1 ;  /* 0x000000222d267211 */ /* 0x002fe200078c08ff */
[----:B0-----:R-:W-:-:S03]  /*95d0*/  IMAD R41, R35, 0x4, R45 ;  /* 0x0000000423297824 */ /* 0x001fc600078e022d */
[----:B------:R-:W-:Y:S01]  /*95e0*/  LEA.HI.X.SX32 R39, R45, R0, 0x1, P6 ;  /* 0x000000002d277211 */ /* 0x000fe200030f0eff */
[----:B-----5:R-:W-:Y:S01]  /*95f0*/  IMAD R43, R35, 0x4, R41 ;  /* 0x00000004232b7824 */ /* 0x020fe200078e0229 */
[----:B------:R-:W-:Y:S02]  /*9600*/  LEA R40, P6, R41, R34, 0x1 ;  /* 0x0000002229287211 */ /* 0x000fe400078c08ff */
[----:B------:R-:W-:Y:S01]  /*9610*/  PRMT R28, R28, 0x7632, R28 ;  /* 0x000076321c1c7816 */ /* 0x000fe2000000001c */
[----:B------:R-:W-:Y:S01]  /*9620*/  IMAD R45, R35, 0x4, R43 ;  /* 0x00000004232d7824 */ /* 0x000fe200078e022b */
[----:B------:R-:W-:Y:S02]  /*9630*/  LEA.HI.X.SX32 R41, R41, R0, 0x1, P6 ;  /* 0x0000000029297211 */ /* 0x000fe400030f0eff */
[----:B------:R-:W-:Y:S01]  /*9640*/  LEA R42, P6, R43, R34, 0x1 ;  /* 0x000000222b2a7211 */ /* 0x000fe200078c08ff */
[----:B------:R0:W-:Y:S01]  /*9650*/  @P4 STG.E.U16 [R38.64], R28 ;  /* 0x0000001c26004986 */ /* 0x0001e2000c101506 */
[----:B------:R-:W-:-:S02]  /*9660*/  PRMT R20, R30, 0x7632, R20 ;  /* 0x000076321e147816 */ /* 0x000fc40000000014 */
[----:B------:R-:W-:Y:S02]  /*9670*/  LEA.HI.X.SX32 R43, R43, R0, 0x1, P6 ;  /* 0x000000002b2b7211 */ /* 0x000fe400030f0eff */
[----:B------:R-:W-:Y:S01]  /*9680*/  LEA R36, P6, R45, R34, 0x1 ;  /* 0x000000222d247211 */ /* 0x000fe200078c08ff */
[----:B------:R1:W-:Y:S01]  /*9690*/  @P3 STG.E.U16 [R40.64], R20 ;  /* 0x0000001428003986 */ /* 0x0003e2000c101506 */
[----:B---3--:R-:W-:Y:S01]  /*96a0*/  ISETP.LT.AND P4, PT, R2, c[0x0][0x17c], !P0 ;  /* 0x00005f0002007a0c */ /* 0x008fe20004781270 */
[----:B0-----:R-:W-:Y:S02]  /*96b0*/  IMAD R39, R35, 0x4, R45 ;  /* 0x0000000423277824 */ /* 0x001fe400078e022d */
[----:B------:R-:W3:Y:S01]  /*96c0*/  LDL.LU R2, [R1+0x6c] ;  /* 0x00006c0001027983 */ /* 0x000ee20000300800 */
[----:B------:R-:W-:Y:S02]  /*96d0*/  PRMT R32, R32, 0x7632, R32 ;  /* 0x0000763220207816 */ /* 0x000fe40000000020 */
[----:B------:R-:W-:Y:S01]  /*96e0*/  LEA.HI.X.SX32 R37, R45, R0, 0x1, P6 ;  /* 0x000000002d257211 */ /* 0x000fe200030f0eff */
[----:B------:R-:W-:Y:S01]  /*96f0*/  IMAD R45, R35, 0x4, R39 ;  /* 0x00000004232d7824 */ /* 0x000fe200078e0227 */
[----:B------:R-:W-:Y:S01]  /*9700*/  LEA R38, P6, R39, R34, 0x1 ;  /* 0x0000002227267211 */ /* 0x000fe200078c08ff */
[----:B------:R0:W-:Y:S01]  /*9710*/  @P1 STG.E.U16 [R42.64], R32 ;  /* 0x000000202a001986 */ /* 0x0001e2000c101506 */
[----:B----4-:R-:W-:-:S03]  /*9720*/  ISETP.LT.AND P3, PT, R8, c[0x0][0x17c], !P0 ;  /* 0x00005f0008007a0c */ /* 0x010fc60004761270 */
[----:B------:R-:W4:Y:S01]  /*9730*/  LDL.LU R8, [R1+0x68] ;  /* 0x0000680001087983 */ /* 0x000f220000300800 */
[----:B------:R-:W-:Y:S02]  /*9740*/  LEA.HI.X.SX32 R39, R39, R0, 0x1, P6 ;  /* 0x0000000027277211 */ /* 0x000fe400030f0eff */
[C---:B-1----:R-:W-:Y:S01]  /*9750*/  LEA R40, P6, R45.reuse, R34, 0x1 ;  /* 0x000000222d287211 */ /* 0x042fe200078c08ff */
[----:B------:R1:W-:Y:S03]  /*9760*/  @P2 STG.E.U16 [R36.64], R3 ;  /* 0x0000000324002986 */ /* 0x0003e6000c101506 */
[----:B------:R-:W-:Y:S01]  /*9770*/  LEA.HI.X.SX32 R41, R45, R0, 0x1, P6 ;  /* 0x000000002d297211 */ /* 0x000fe200030f0eff */
[----:B------:R5:W-:Y:S04]  /*9780*/  @P5 STG.E.U16 [R38.64], R9 ;  /* 0x0000000926005986 */ /* 0x000be8000c101506 */
[----:B------:R0:W-:Y:S01]  /*9790*/  @P4 STG.E.U16 [R40.64], R7 ;  /* 0x0000000728004986 */ /* 0x0001e2000c101506 */
[----:B------:R-:W-:-:S03]  /*97a0*/  ISETP.LT.AND P1, PT, R4, c[0x0][0x17c], !P0 ;  /* 0x00005f0004007a0c */ /* 0x000fc60004721270 */
[----:B------:R-:W4:Y:S01]  /*97b0*/  LDL.LU R4, [R1+0x64] ;  /* 0x0000640001047983 */ /* 0x000f220000300800 */
[----:B------:R-:W-:-:S03]  /*97c0*/  ISETP.LT.AND P2, PT, R14, c[0x0][0x17c], !P0 ;  /* 0x00005f000e007a0c */ /* 0x000fc60004741270 */
[----:B------:R-:W4:Y:S01]  /*97d0*/  LDL.LU R14, [R1+0x60] ;  /* 0x00006000010e7983 */ /* 0x000f220000300800 */
[----:B------:R-:W-:-:S03]  /*97e0*/  ISETP.LT.AND P5, PT, R12, c[0x0][0x17c], !P0 ;  /* 0x00005f000c007a0c */ /* 0x000fc600047a1270 */
[----:B------:R-:W4:Y:S01]  /*97f0*/  LDL.LU R12, [R1+0x5c] ;  /* 0x00005c00010c7983 */ /* 0x000f220000300800 */
[----:B--2---:R-:W-:-:S03]  /*9800*/  ISETP.LT.AND P4, PT, R6, c[0x0][0x17c], !P0 ;  /* 0x00005f0006007a0c */ /* 0x004fc60004781270 */
[----:B------:R-:W2:Y:S01]  /*9810*/  LDL.LU R6, [R1+0x58] ;  /* 0x0000580001067983 */ /* 0x000ea20000300800 */
[----:B------:R-:W-:-:S04]  /*9820*/  IMAD R47, R35, 0x4, R45 ;  /* 0x00000004232f7824 */ /* 0x000fc800078e022d */
[----:B------:R-:W-:Y:S01]  /*9830*/  IMAD R45, R35, 0x4, R47 ;  /* 0x00000004232d7824 */ /* 0x000fe200078e022f */
[----:B0-----:R-:W-:-:S04]  /*9840*/  LEA R42, P6, R47, R34, 0x1 ;  /* 0x000000222f2a7211 */ /* 0x001fc800078c08ff */
[----:B------:R-:W-:Y:S01]  /*9850*/  LEA.HI.X.SX32 R43, R47, R0, 0x1, P6 ;  /* 0x000000002f2b7211 */ /* 0x000fe200030f0eff */
[----:B------:R-:W-:Y:S01]  /*9860*/  IMAD R47, R35, 0x4, R45 ;  /* 0x00000004232f7824 */ /* 0x000fe200078e022d */
[----:B-1----:R-:W-:-:S04]  /*9870*/  LEA R36, P6, R45, R34, 0x1 ;  /* 0x000000222d247211 */ /* 0x002fc800078c08ff */
[----:B------:R-:W-:Y:S01]  /*9880*/  LEA.HI.X.SX32 R37, R45, R0, 0x1, P6 ;  /* 0x000000002d257211 */ /* 0x000fe200030f0eff */
[----:B------:R-:W-:Y:S01]  /*9890*/  IMAD R45, R35, 0x4, R47 ;  /* 0x00000004232d7824 */ /* 0x000fe200078e022f */
[C---:B-----5:R-:W-:Y:S01]  /*98a0*/  LEA R38, P6, R47.reuse, R34, 0x1 ;  /* 0x000000222f267211 */ /* 0x060fe200078c08ff */
[----:B------:R0:W-:Y:S03]  /*98b0*/  @P3 STG.E.U16 [R42.64], R5 ;  /* 0x000000052a003986 */ /* 0x0001e6000c101506 */
[----:B------:R-:W-:Y:S01]  /*98c0*/  LEA.HI.X.SX32 R39, R47, R0, 0x1, P6 ;  /* 0x000000002f277211 */ /* 0x000fe200030f0eff */
[----:B------:R-:W-:Y:S01]  /*98d0*/  IMAD R47, R35, 0x4, R45 ;  /* 0x00000004232f7824 */ /* 0x000fe200078e022d */
[----:B---3--:R-:W-:Y:S02]  /*98e0*/  ISETP.LT.AND P3, PT, R2, c[0x0][0x17c], !P0 ;  /* 0x00005f0002007a0c */ /* 0x008fe40004761270 */
[----:B------:R-:W3:Y:S01]  /*98f0*/  LDL.LU R2, [R1+0x54] ;  /* 0x0000540001027983 */ /* 0x000ee20000300800 */
[----:B------:R-:W-:-:S03]  /*9900*/  LEA R40, P6, R45, R34, 0x1 ;  /* 0x000000222d287211 */ /* 0x000fc600078c08ff */
[----:B------:R1:W-:Y:S01]  /*9910*/  @P1 STG.E.U16 [R36.64], R11 ;  /* 0x0000000b24001986 */ /* 0x0003e2000c101506 */
[----:B------:R-:W-:Y:S01]  /*9920*/  LEA.HI.X.SX32 R41, R45, R0, 0x1, P6 ;  /* 0x000000002d297211 */ /* 0x000fe200030f0eff */
[----:B------:R-:W-:Y:S01]  /*9930*/  IMAD R45, R35, 0x4, R47 ;  /* 0x00000004232d7824 */ /* 0x000fe200078e022f */
[C---:B0-----:R-:W-:Y:S02]  /*9940*/  LEA R42, P6, R47.reuse, R34, 0x1 ;  /* 0x000000222f2a7211 */ /* 0x041fe400078c08ff */
[----:B----4-:R-:W-:Y:S02]  /*9950*/  ISETP.LT.AND P1, PT, R8, c[0x0][0x17c], !P0 ;  /* 0x00005f0008007a0c */ /* 0x010fe40004721270 */
[----:B------:R-:W4:Y:S01]  /*9960*/  LDL.LU R8, [R1+0x50] ;  /* 0x0000500001087983 */ /* 0x000f220000300800 */
[----:B------:R-:W-:-:S03]  /*9970*/  LEA.HI.X.SX32 R43, R47, R0, 0x1, P6 ;  /* 0x000000002f2b7211 */ /* 0x000fc600030f0eff */
[----:B------:R0:W-:Y:S01]  /*9980*/  @P2 STG.E.U16 [R38.64], R13 ;  /* 0x0000000d26002986 */ /* 0x0001e2000c101506 */
[----:B-1----:R-:W-:-:S04]  /*9990*/  LEA R36, P6, R45, R34, 0x1 ;  /* 0x000000222d247211 */ /* 0x002fc800078c08ff */
        /* <DEDUP_REMOVED lines=8> */
[----:B------:R0:W-:Y:S04]  /*9a20*/  @P3 STG.E.U16 [R36.64], R17 ;  /* 0x0000001124003986 */ /* 0x0001e8000c101506 */
        /* <DEDUP_REMOVED lines=31> */
[----:B------:R-:W5:Y:S04]  /*9c20*/  LDL.LU R4, [R1+0x34] ;  /* 0x0000340001047983 */ /* 0x000f680000300800 */
[----:B------:R-:W-:Y:S04]  /*9c30*/  @P1 STG.E.U16 [R40.64], R31 ;  /* 0x0000001f28001986 */ /* 0x000fe8000c101506 */
[----:B------:R-:W5:Y:S01]  /*9c40*/  LDL.LU R20, [R1+0x30] ;  /* 0x0000300001147983 */ /* 0x000f620000300800 */
[----:B------:R-:W-:Y:S02]  /*9c50*/  ISETP.LT.AND P4, PT, R14, c[0x0][0x17c], !P0 ;  /* 0x00005f000e007a0c */ /* 0x000fe40004781270 */
[----:B------:R-:W-:-:S02]  /*9c60*/  ISETP.LT.AND P3, PT, R12, c[0x0][0x17c], !P0 ;  /* 0x00005f000c007a0c */ /* 0x000fc40004761270 */
[----:B--2---:R-:W-:Y:S02]  /*9c70*/  ISETP.LT.AND P1, PT, R6, c[0x0][0x17c], !P0 ;  /* 0x00005f0006007a0c */ /* 0x004fe40004721270 */
[----:B------:R-:W2:Y:S04]  /*9c80*/  LDL.LU R6, [R1+0x2c] ;  /* 0x00002c0001067983 */ /* 0x000ea80000300800 */
[----:B------:R-:W2:Y:S04]  /*9c90*/  LDL.LU R16, [R1+0x28] ;  /* 0x0000280001107983 */ /* 0x000ea80000300800 */
[----:B------:R-:W2:Y:S04]  /*9ca0*/  LDL.LU R14, [R1+0x24] ;  /* 0x00002400010e7983 */ /* 0x000ea80000300800 */
[----:B------:R-:W2:Y:S01]  /*9cb0*/  LDL.LU R12, [R1+0x20] ;  /* 0x00002000010c7983 */ /* 0x000ea20000300800 */
[----:B------:R-:W-:-:S04]  /*9cc0*/  IMAD R47, R35, 0x4, R45 ;  /* 0x00000004232f7824 */ /* 0x000fc800078e022d */
[----:B------:R-:W-:Y:S01]  /*9cd0*/  IMAD R45, R35, 0x4, R47 ;  /* 0x00000004232d7824 */ /* 0x000fe200078e022f */
[----:B0-----:R-:W-:-:S04]  /*9ce0*/  LEA R42, P6, R47, R34, 0x1 ;  /* 0x000000222f2a7211 */ /* 0x001fc800078c08ff */
[----:B------:R-:W-:Y:S01]  /*9cf0*/  LEA.HI.X.SX32 R43, R47, R0, 0x1, P6 ;  /* 0x000000002f2b7211 */ /* 0x000fe200030f0eff */
[----:B------:R-:W-:Y:S01]  /*9d00*/  IMAD R47, R35, 0x4, R45 ;  /* 0x00000004232f7824 */ /* 0x000fe200078e022d */
[----:B-1----:R-:W-:Y:S02]  /*9d10*/  LEA R36, P6, R45, R34, 0x1 ;  /* 0x000000222d247211 */ /* 0x002fe400078c08ff */
[----:B------:R-:W-:Y:S01]  /*9d20*/  PRMT R18, R3, 0x7632, R18 ;  /* 0x0000763203127816 */ /* 0x000fe20000000012 */
[----:B------:R-:W-:Y:S01]  /*9d30*/  @P2 STG.E.U16 [R42.64], R33 ;  /* 0x000000212a002986 */ /* 0x000fe2000c101506 */
[----:B---3--:R-:W-:Y:S02]  /*9d40*/  ISETP.LT.AND P2, PT, R2, c[0x0][0x17c], !P0 ;  /* 0x00005f0002007a0c */ /* 0x008fe40004741270 */
[----:B------:R-:W-:Y:S02]  /*9d50*/  LEA.HI.X.SX32 R37, R45, R0, 0x1, P6 ;  /* 0x000000002d257211 */ /* 0x000fe400030f0eff */
[----:B------:R-:W-:-:S02]  /*9d60*/  LEA R2, P6, R47, R34, 0x1 ;  /* 0x000000222f027211 */ /* 0x000fc400078c08ff */
[----:B------:R-:W-:Y:S01]  /*9d70*/  PRMT R5, R9, 0x7632, R5 ;  /* 0x0000763209057816 */ /* 0x000fe20000000005 */
[----:B------:R-:W-:Y:S01]  /*9d80*/  IMAD R9, R35, 0x4, R47 ;  /* 0x0000000423097824 */ /* 0x000fe200078e022f */
[----:B------:R-:W-:Y:S01]  /*9d90*/  LEA.HI.X.SX32 R3, R47, R0, 0x1, P6 ;  /* 0x000000002f037211 */ /* 0x000fe200030f0eff */
[----:B------:R0:W-:Y:S01]  /*9da0*/  @P5 STG.E.U16 [R36.64], R18 ;  /* 0x0000001224005986 */ /* 0x0001e2000c101506 */
[----:B----4-:R-:W-:Y:S01]  /*9db0*/  ISETP.LT.AND P5, PT, R8, c[0x0][0x17c], !P0 ;  /* 0x00005f0008007a0c */ /* 0x010fe200047a1270 */
[----:B-----5:R-:W-:Y:S01]  /*9dc0*/  IMAD R39, R35, 0x4, R9 ;  /* 0x0000000423277824 */ /* 0x020fe200078e0209 */
[C---:B------:R-:W-:Y:S01]  /*9dd0*/  LEA R8, P6, R9.reuse, R34, 0x1 ;  /* 0x0000002209087211 */ /* 0x040fe200078c08ff */
[----:B------:R1:W-:Y:S03]  /*9de0*/  @P4 STG.E.U16 [R2.64], R5 ;  /* 0x0000000502004986 */ /* 0x0003e6000c101506 */
[----:B------:R-:W-:-:S02]  /*9df0*/  LEA.HI.X.SX32 R9, R9, R0, 0x1, P6 ;  /* 0x0000000009097211 */ /* 0x000fc400030f0eff */
[----:B------:R-:W-:Y:S02]  /*9e00*/  PRMT R10, R5, 0x7632, R10 ;  /* 0x00007632050a7816 */ /* 0x000fe4000000000a */
[----:B------:R-:W-:Y:S01]  /*9e10*/  PRMT R13, R13, 0x7632, R13 ;  /* 0x000076320d0d7816 */ /* 0x000fe2000000000d */
[----:B0-----:R-:W3:Y:S01]  /*9e20*/  LDL.LU R18, [R1+0x1c] ;  /* 0x00001c0001127983 */ /* 0x001ee20000300800 */
[----:B-1----:R-:W-:Y:S01]  /*9e30*/  PRMT R3, R7, 0x7632, R3 ;  /* 0x0000763207037816 */ /* 0x002fe20000000003 */
[----:B------:R-:W-:-:S04]  /*9e40*/  IMAD R7, R35, 0x4, R39 ;  /* 0x0000000423077824 */ /* 0x000fc800078e0227 */
[----:B------:R-:W-:Y:S01]  /*9e50*/  IMAD R37, R35, 0x4, R7 ;  /* 0x0000000423257824 */ /* 0x000fe200078e0207 */
[----:B------:R-:W-:Y:S02]  /*9e60*/  ISETP.LT.AND P4, PT, R4, c[0x0][0x17c], !P0 ;  /* 0x00005f0004007a0c */ /* 0x000fe40004781270 */
[----:B------:R-:W-:-:S04]  /*9e70*/  LEA R4, P6, R39, R34, 0x1 ;  /* 0x0000002227047211 */ /* 0x000fc800078c08ff */
[----:B------:R-:W-:Y:S02]  /*9e80*/  LEA.HI.X.SX32 R5, R39, R0, 0x1, P6 ;  /* 0x0000000027057211 */ /* 0x000fe400030f0eff */
[C---:B------:R-:W-:Y:S01]  /*9e90*/  LEA R2, P6, R7.reuse, R34, 0x1 ;  /* 0x0000002207027211 */ /* 0x040fe200078c08ff */
[----:B------:R0:W-:Y:S04]  /*9ea0*/  @P3 STG.E.U16 [R8.64], R3 ;  /* 0x0000000308003986 */ /* 0x0001e8000c101506 */
[----:B------:R-:W-:Y:S01]  /*9eb0*/  @P1 STG.E.U16 [R4.64], R10 ;  /* 0x0000000a04001986 */ /* 0x000fe2000c101506 */
[----:B0-----:R-:W-:Y:S02]  /*9ec0*/  LEA.HI.X.SX32 R3, R7, R0, 0x1, P6 ;  /* 0x0000000007037211 */ /* 0x001fe400030f0eff */
[----:B------:R-:W-:Y:S01]  /*9ed0*/  PRMT R9, R11, 0x7632, R9 ;  /* 0x000076320b097816 */ /* 0x000fe20000000009 */
[----:B------:R-:W-:Y:S01]  /*9ee0*/  IMAD R11, R35, 0x4, R37 ;  /* 0x00000004230b7824 */ /* 0x000fe200078e0225 */
[----:B------:R-:W-:-:S03]  /*9ef0*/  PRMT R15, R15, 0x7632, R15 ;  /* 0x000076320f0f7816 */ /* 0x000fc6000000000f */
[----:B------:R0:W-:Y:S01]  /*9f00*/  @P2 STG.E.U16 [R2.64], R9 ;  /* 0x0000000902002986 */ /* 0x0001e2000c101506 */
[----:B--2---:R-:W-:Y:S02]  /*9f10*/  ISETP.LT.AND P1, PT, R6, c[0x0][0x17c], !P0 ;  /* 0x00005f0006007a0c */ /* 0x004fe40004721270 */
[----:B------:R-:W-:-:S04]  /*9f20*/  LEA R6, P6, R37, R34, 0x1 ;  /* 0x0000002225067211 */ /* 0x000fc800078c08ff */
[----:B------:R-:W-:Y:S02]  /*9f30*/  LEA.HI.X.SX32 R7, R37, R0, 0x1, P6 ;  /* 0x0000000025077211 */ /* 0x000fe400030f0eff */
[----:B------:R-:W-:-:S04]  /*9f40*/  LEA R8, P6, R11, R34, 0x1 ;  /* 0x000000220b087211 */ /* 0x000fc800078c08ff */
[----:B0-----:R-:W-:Y:S01]  /*9f50*/  LEA.HI.X.SX32 R9, R11, R0, 0x1, P6 ;  /* 0x000000000b097211 */ /* 0x001fe200030f0eff */
[----:B------:R0:W-:Y:S01]  /*9f60*/  @P5 STG.E.U16 [R6.64], R13 ;  /* 0x0000000d06005986 */ /* 0x0001e2000c101506 */
[----:B------:R-:W-:Y:S02]  /*9f70*/  ISETP.LT.AND P2, PT, R16, c[0x0][0x17c], !P0 ;  /* 0x00005f0010007a0c */ /* 0x000fe40004741270 */
[----:B------:R-:W-:Y:S01]  /*9f80*/  ISETP.LT.AND P5, PT, R14, c[0x0][0x17c], !P0 ;  /* 0x00005f000e007a0c */ /* 0x000fe200047a1270 */
[----:B------:R-:W2:Y:S04]  /*9f90*/  LDL.LU R16, [R1+0x18] ;  /* 0x0000180001107983 */ /* 0x000ea80000300800 */
[----:B------:R1:W-:Y:S01]  /*9fa0*/  @P4 STG.E.U16 [R8.64], R15 ;  /* 0x0000000f08004986 */ /* 0x0003e2000c101506 */
[----:B------:R-:W-:-:S03]  /*9fb0*/  ISETP.LT.AND P4, PT, R12, c[0x0][0x17c], !P0 ;  /* 0x00005f000c007a0c */ /* 0x000fc60004781270 */
[----:B------:R-:W4:Y:S04]  /*9fc0*/  LDL.LU R14, [R1+0x14] ;  /* 0x00001400010e7983 */ /* 0x000f280000300800 */
[----:B------:R-:W5:Y:S01]  /*9fd0*/  LDL.LU R12, [R1+0x10] ;  /* 0x00001000010c7983 */ /* 0x000f620000300800 */
[----:B------:R-:W-:-:S04]  /*9fe0*/  IMAD R5, R35, 0x4, R11 ;  /* 0x0000000423057824 */ /* 0x000fc800078e020b */
[----:B------:R-:W-:Y:S01]  /*9ff0*/  IMAD R11, R35, 0x4, R5 ;  /* 0x00000004230b7824 */ /* 0x000fe200078e0205 */
[C---:B------:R-:W-:Y:S02]  /*a000*/  LEA R4, P6, R5.reuse, R34, 0x1 ;  /* 0x0000002205047211 */ /* 0x040fe400078c08ff */
[----:B------:R-:W-:Y:S02]  /*a010*/  ISETP.LT.AND P3, PT, R20, c[0x0][0x17c], !P0 ;  /* 0x00005f0014007a0c */ /* 0x000fe40004761270 */
[----:B------:R-:W-:Y:S01]  /*a020*/  LEA.HI.X.SX32 R5, R5, R0, 0x1, P6 ;  /* 0x0000000005057211 */ /* 0x000fe200030f0eff */
[----:B0-----:R-:W-:Y:S01]  /*a030*/  IMAD R7, R35, 0x4, R11 ;  /* 0x0000000423077824 */ /* 0x001fe200078e020b */
[----:B------:R-:W-:-:S04]  /*a040*/  LEA R2, P6, R11, R34, 0x1 ;  /* 0x000000220b027211 */ /* 0x000fc800078c08ff */
[----:B------:R-:W-:Y:S01]  /*a050*/  LEA.HI.X.SX32 R3, R11, R0, 0x1, P6 ;  /* 0x000000000b037211 */ /* 0x000fe200030f0eff */
[----:B------:R-:W-:Y:S01]  /*a060*/  IMAD R11, R35, 0x4, R7 ;  /* 0x00000004230b7824 */ /* 0x000fe200078e0207 */
[----:B------:R-:W-:-:S03]  /*a070*/  PRMT R19, R19, 0x7632, R19 ;  /* 0x0000763213137816 */ /* 0x000fc60000000013 */
[----:B-1----:R-:W-:Y:S01]  /*a080*/  IMAD R9, R35, 0x4, R11 ;  /* 0x0000000423097824 */ /* 0x002fe200078e020b */
[----:B------:R-:W-:Y:S01]  /*a090*/  LEA R6, P6, R7, R34, 0x1 ;  /* 0x0000002207067211 */ /* 0x000fe200078c08ff */
[----:B------:R0:W-:Y:S02]  /*a0a0*/  @P3 STG.E.U16 [R4.64], R19 ;  /* 0x0000001304003986 */ /* 0x0001e4000c101506 */
[----:B------:R-:W-:Y:S01]  /*a0b0*/  IMAD R13, R35, 0x4, R9 ;  /* 0x00000004230d7824 */ /* 0x000fe200078e0209 */
[----:B------:R-:W-:-:S03]  /*a0c0*/  LEA.HI.X.SX32 R7, R7, R0, 0x1, P6 ;  /* 0x0000000007077211 */ /* 0x000fc600030f0eff */
[----:B------:R-:W-:Y:S01]  /*a0d0*/  IMAD R15, R35, 0x4, R13 ;  /* 0x00000004230f7824 */ /* 0x000fe200078e020d */
[----:B------:R-:W-:Y:S02]  /*a0e0*/  PRMT R21, R21, 0x7632, R21 ;  /* 0x0000763215157816 */ /* 0x000fe40000000015 */
[----:B0-----:R-:W-:Y:S01]  /*a0f0*/  PRMT R5, R17, 0x7632, R5 ;  /* 0x0000763211057816 */ /* 0x001fe20000000005 */
[----:B------:R-:W-:-:S04]  /*a100*/  IMAD R17, R35, 0x4, R15 ;  /* 0x0000000423117824 */ /* 0x000fc800078e020f */
[----:B------:R0:W-:Y:S01]  /*a110*/  @P1 STG.E.U16 [R2.64], R5 ;  /* 0x0000000502001986 */ /* 0x0001e2000c101506 */
[----:B------:R-:W-:-:S03]  /*a120*/  LEA R4, P1, R11, R34, 0x1 ;  /* 0x000000220b047211 */ /* 0x000fc600078208ff */
[----:B------:R1:W-:Y:S01]  /*a130*/  @P2 STG.E.U16 [R6.64], R21 ;  /* 0x0000001506002986 */ /* 0x0003e2000c101506 */
[----:B------:R-:W-:Y:S02]  /*a140*/  LEA R8, P2, R9, R34, 0x1 ;  /* 0x0000002209087211 */ /* 0x000fe400078408ff */
[----:B---3--:R-:W-:Y:S02]  /*a150*/  ISETP.LT.AND P3, PT, R18, c[0x0][0x17c], !P0 ;  /* 0x00005f0012007a0c */ /* 0x008fe40004761270 */
[----:B0-----:R-:W-:Y:S02]  /*a160*/  LEA.HI.X.SX32 R5, R11, R0, 0x1, P1 ;  /* 0x000000000b057211 */ /* 0x001fe400008f0eff */
[-C--:B-1----:R-:W-:Y:S02]  /*a170*/  LEA R6, P1, R17, R34.reuse, 0x1 ;  /* 0x0000002211067211 */ /* 0x082fe400078208ff */
[----:B------:R-:W-:Y:S02]  /*a180*/  LEA R10, P6, R13, R34, 0x1 ;  /* 0x000000220d0a7211 */ /* 0x000fe400078c08ff */
[----:B------:R-:W-:-:S02]  /*a190*/  LEA.HI.X.SX32 R9, R9, R0, 0x1, P2 ;  /* 0x0000000009097211 */ /* 0x000fc400010f0eff */
[-C--:B------:R-:W-:Y:S02]  /*a1a0*/  LEA.HI.X.SX32 R7, R17, R0.reuse, 0x1, P1 ;  /* 0x0000000011077211 */ /* 0x080fe400008f0eff */
[----:B------:R-:W-:Y:S02]  /*a1b0*/  LEA.HI.X.SX32 R11, R13, R0, 0x1, P6 ;  /* 0x000000000d0b7211 */ /* 0x000fe400030f0eff */
[----:B------:R-:W-:Y:S02]  /*a1c0*/  LEA R2, P6, R15, R34, 0x1 ;  /* 0x000000220f027211 */ /* 0x000fe400078c08ff */
[----:B------:R-:W-:Y:S02]  /*a1d0*/  PRMT R23, R23, 0x7632, R23 ;  /* 0x0000763217177816 */ /* 0x000fe40000000017 */
[----:B------:R-:W-:Y:S01]  /*a1e0*/  PRMT R25, R25, 0x7632, R25 ;  /* 0x0000763219197816 */ /* 0x000fe20000000019 */
[----:B------:R-:W-:Y:S01]  /*a1f0*/  IMAD R35, R35, 0x4, R17 ;  /* 0x0000000423237824 */ /* 0x000fe200078e0211 */
[----:B------:R-:W-:-:S02]  /*a200*/  PRMT R27, R27, 0x7632, R27 ;  /* 0x000076321b1b7816 */ /* 0x000fc4000000001b */
[----:B------:R-:W-:Y:S02]  /*a210*/  LEA.HI.X.SX32 R3, R15, R0, 0x1, P6 ;  /* 0x000000000f037211 */ /* 0x000fe400030f0eff */
[----:B------:R-:W-:Y:S01]  /*a220*/  PRMT R29, R29, 0x7632, R29 ;  /* 0x000076321d1d7816 */ /* 0x000fe2000000001d */
[----:B------:R0:W-:Y:S01]  /*a230*/  @P5 STG.E.U16 [R4.64], R23 ;  /* 0x0000001704005986 */ /* 0x0001e2000c101506 */
[----:B------:R-:W-:-:S03]  /*a240*/  PRMT R31, R31, 0x7632, R31 ;  /* 0x000076321f1f7816 */ /* 0x000fc6000000001f */
[----:B------:R0:W-:Y:S01]  /*a250*/  @P4 STG.E.U16 [R8.64], R25 ;  /* 0x0000001908004986 */ /* 0x0001e2000c101506 */
[----:B------:R-:W-:-:S03]  /*a260*/  LEA R34, P6, R35, R34, 0x1 ;  /* 0x0000002223227211 */ /* 0x000fc600078c08ff */
[----:B------:R0:W-:Y:S01]  /*a270*/  @P3 STG.E.U16 [R10.64], R27 ;  /* 0x0000001b0a003986 */ /* 0x0001e2000c101506 */
[----:B------:R-:W-:Y:S02]  /*a280*/  LEA.HI.X.SX32 R35, R35, R0, 0x1, P6 ;  /* 0x0000000023237211 */ /* 0x000fe400030f0eff */
[----:B--2---:R-:W-:Y:S02]  /*a290*/  ISETP.LT.AND P2, PT, R16, c[0x0][0x17c], !P0 ;  /* 0x00005f0010007a0c */ /* 0x004fe40004741270 */
[----:B----4-:R-:W-:Y:S02]  /*a2a0*/  ISETP.LT.AND P1, PT, R14, c[0x0][0x17c], !P0 ;  /* 0x00005f000e007a0c */ /* 0x010fe40004721270 */
[----:B-----5:R-:W-:-:S09]  /*a2b0*/  ISETP.LT.AND P0, PT, R12, c[0x0][0x17c], !P0 ;  /* 0x00005f000c007a0c */ /* 0x020fd20004701270 */
[----:B------:R0:W-:Y:S04]  /*a2c0*/  @P2 STG.E.U16 [R2.64], R29 ;  /* 0x0000001d02002986 */ /* 0x0001e8000c101506 */
[----:B------:R0:W-:Y:S01]  /*a2d0*/  @P1 STG.E.U16 [R6.64], R31 ;  /* 0x0000001f06001986 */ /* 0x0001e2000c101506 */
[----:B------:R-:W-:Y:S05]  /*a2e0*/  @!P0 EXIT ;  /* 0x000000000000894d */ /* 0x000fea0003800000 */
[----:B------:R-:W-:-:S05]  /*a2f0*/  PRMT R17, R33, 0x7632, R17 ;  /* 0x0000763221117816 */ /* 0x000fca0000000011 */
[----:B------:R-:W-:Y:S01]  /*a300*/  STG.E.U16 [R34.64], R17 ;  /* 0x0000001122007986 */ /* 0x000fe2000c101506 */
[----:B------:R-:W-:Y:S05]  /*a310*/  EXIT ;  /* 0x000000000000794d */ /* 0x000fea0003800000 */
.L_x_4:
[----:B------:R-:W-:-:S00]  /*a320*/  BRA `(.L_x_4) ;  /* 0xfffffff000007947 */ /* 0x000fc0000383ffff */
[----:B------:R-:W-:-:S00]  /*a330*/  NOP ;  /* 0x0000000000007918 */ /* 0x000fc00000000000 */
        /* <DEDUP_REMOVED lines=12> */
.L_x_5:


//--------------------- .nv.shared.matmul_kernel  --------------------------
	.section	.nv.shared.matmul_kernel,"aw",@nobits
	.sectionflags	@""
	.align	16
